//
// Generated by NVIDIA NVVM Compiler
//
// Compiler Build ID: CL-36424714
// Cuda compilation tools, release 13.0, V13.0.88
// Based on NVVM 20.0.0
//

.version 9.0
.target sm_100
.address_size 64

	// .globl	_Z15cuMoveParticlesPK12ParticleTypef
.func  (.param .b64 func_retval0) __internal_accurate_pow
(
	.param .b64 __internal_accurate_pow_param_0
)
;

.visible .entry _Z15cuMoveParticlesPK12ParticleTypef(
	.param .u64 .ptr .align 1 _Z15cuMoveParticlesPK12ParticleTypef_param_0,
	.param .f32 _Z15cuMoveParticlesPK12ParticleTypef_param_1
)
{
	.reg .pred 	%p<45>;
	.reg .b32 	%r<68>;
	.reg .b32 	%f<126>;
	.reg .b64 	%rd<65>;
	.reg .b64 	%fd<44>;

	ld.param.u64 	%rd4, [_Z15cuMoveParticlesPK12ParticleTypef_param_0];
	ld.param.f32 	%f41, [_Z15cuMoveParticlesPK12ParticleTypef_param_1];
	cvta.to.global.u64 	%rd1, %rd4;
	ld.global.u32 	%r1, [%rd1+48];
	mov.u32 	%r26, %ctaid.x;
	mov.u32 	%r2, %ntid.x;
	mov.u32 	%r27, %tid.x;
	mad.lo.s32 	%r67, %r26, %r2, %r27;
	setp.ge.s32 	%p2, %r67, %r1;
	@%p2 bra 	$L__BB0_40;
	setp.lt.s32 	%p3, %r1, 1;
	mov.f64 	%fd22, 0d3FF8000000000000;
	{
	.reg .b32 %temp; 
	mov.b64 	{%temp, %r4}, %fd22;
	}
	and.b32  	%r5, %r4, 2146435072;
	setp.eq.s32 	%p4, %r5, 1073741824;
	setp.lt.s32 	%p5, %r4, 0;
	selp.b32 	%r6, 0, 2146435072, %p5;
	and.b32  	%r28, %r4, 2147483647;
	setp.ne.s32 	%p6, %r28, 1071644672;
	and.pred  	%p1, %p4, %p6;
	or.b32  	%r7, %r6, -2147483648;
	mov.u32 	%r29, %nctaid.x;
	mul.lo.s32 	%r8, %r2, %r29;
	@%p3 bra 	$L__BB0_38;
	and.b32  	%r9, %r1, 2147483646;
	mov.u32 	%r62, %r67;
$L__BB0_3:
	setp.eq.s32 	%p8, %r1, 1;
	mov.f32 	%f113, 0f00000000;
	mov.b32 	%r65, 0;
	mov.f32 	%f112, %f113;
	mov.f32 	%f111, %f113;
	@%p8 bra 	$L__BB0_26;
	neg.s32 	%r63, %r62;
	mov.f32 	%f113, 0f00000000;
	mov.b32 	%r64, 0;
	mov.b64 	%rd64, 0;
$L__BB0_5:
	setp.eq.s32 	%p9, %r63, 0;
	@%p9 bra 	$L__BB0_15;
	ld.global.u64 	%rd13, [%rd1];
	add.s64 	%rd14, %rd13, %rd64;
	ld.f32 	%f51, [%rd14];
	mul.wide.s32 	%rd15, %r62, 4;
	add.s64 	%rd16, %rd13, %rd15;
	ld.f32 	%f52, [%rd16];
	sub.f32 	%f4, %f51, %f52;
	ld.global.u64 	%rd17, [%rd1+8];
	add.s64 	%rd18, %rd17, %rd64;
	ld.f32 	%f53, [%rd18];
	add.s64 	%rd19, %rd17, %rd15;
	ld.f32 	%f54, [%rd19];
	sub.f32 	%f5, %f53, %f54;
	ld.global.u64 	%rd20, [%rd1+16];
	add.s64 	%rd21, %rd20, %rd64;
	ld.f32 	%f55, [%rd21];
	add.s64 	%rd22, %rd20, %rd15;
	ld.f32 	%f56, [%rd22];
	sub.f32 	%f6, %f55, %f56;
	mul.f32 	%f57, %f5, %f5;
	fma.rn.f32 	%f58, %f4, %f4, %f57;
	fma.rn.f32 	%f59, %f6, %f6, %f58;
	add.f32 	%f7, %f59, 0f1E3CE508;
	cvt.f64.f32 	%fd1, %f7;
	{
	.reg .b32 %temp; 
	mov.b64 	{%temp, %r14}, %fd1;
	}
	setp.eq.f32 	%p10, %f7, 0f00000000;
	@%p10 bra 	$L__BB0_8;
	abs.f64 	%fd23, %fd1;
	{ // callseq 0, 0
	.param .b64 param0;
	st.param.f64 	[param0], %fd23;
	.param .b64 retval0;
	call.uni (retval0), 
	__internal_accurate_pow, 
	(
	param0
	);
	ld.param.f64 	%fd24, [retval0];
	} // callseq 0
	setp.lt.s32 	%p11, %r14, 0;
	selp.f64 	%fd39, 0dFFF8000000000000, %fd24, %p11;
	bra.uni 	$L__BB0_9;
$L__BB0_8:
	setp.lt.s32 	%p12, %r4, 0;
	setp.eq.s32 	%p13, %r5, 1073741824;
	selp.b32 	%r32, %r14, 0, %p13;
	or.b32  	%r33, %r32, 2146435072;
	selp.b32 	%r34, %r33, %r32, %p12;
	mov.b32 	%r35, 0;
	mov.b64 	%fd39, {%r35, %r34};
$L__BB0_9:
	add.f64 	%fd26, %fd1, 0d3FF8000000000000;
	{
	.reg .b32 %temp; 
	mov.b64 	{%temp, %r36}, %fd26;
	}
	and.b32  	%r37, %r36, 2146435072;
	setp.ne.s32 	%p14, %r37, 2146435072;
	@%p14 bra 	$L__BB0_14;
	setp.nan.f32 	%p15, %f7, %f7;
	@%p15 bra 	$L__BB0_13;
	setp.neu.f32 	%p16, %f7, 0f7F800000;
	@%p16 bra 	$L__BB0_14;
	setp.lt.s32 	%p17, %r14, 0;
	selp.b32 	%r38, %r7, %r6, %p1;
	selp.b32 	%r39, %r38, %r6, %p17;
	mov.b32 	%r40, 0;
	mov.b64 	%fd39, {%r40, %r39};
	bra.uni 	$L__BB0_14;
$L__BB0_13:
	mov.f64 	%fd27, 0d3FF8000000000000;
	add.rn.f64 	%fd39, %fd1, %fd27;
$L__BB0_14:
	setp.eq.f32 	%p18, %f7, 0f3F800000;
	cvt.rn.f32.f64 	%f60, %fd39;
	selp.f32 	%f61, 0f3F800000, %f60, %p18;
	div.rn.f32 	%f62, %f4, %f61;
	add.f32 	%f111, %f111, %f62;
	div.rn.f32 	%f63, %f5, %f61;
	add.f32 	%f112, %f112, %f63;
	div.rn.f32 	%f64, %f6, %f61;
	add.f32 	%f113, %f113, %f64;
$L__BB0_15:
	add.s32 	%r41, %r64, 1;
	setp.eq.s32 	%p19, %r62, %r41;
	@%p19 bra 	$L__BB0_25;
	ld.global.u64 	%rd23, [%rd1];
	add.s64 	%rd24, %rd23, %rd64;
	ld.f32 	%f65, [%rd24+4];
	mul.wide.s32 	%rd25, %r62, 4;
	add.s64 	%rd26, %rd23, %rd25;
	ld.f32 	%f66, [%rd26];
	sub.f32 	%f14, %f65, %f66;
	ld.global.u64 	%rd27, [%rd1+8];
	add.s64 	%rd28, %rd27, %rd64;
	ld.f32 	%f67, [%rd28+4];
	add.s64 	%rd29, %rd27, %rd25;
	ld.f32 	%f68, [%rd29];
	sub.f32 	%f15, %f67, %f68;
	ld.global.u64 	%rd30, [%rd1+16];
	add.s64 	%rd31, %rd30, %rd64;
	ld.f32 	%f69, [%rd31+4];
	add.s64 	%rd32, %rd30, %rd25;
	ld.f32 	%f70, [%rd32];
	sub.f32 	%f16, %f69, %f70;
	mul.f32 	%f71, %f15, %f15;
	fma.rn.f32 	%f72, %f14, %f14, %f71;
	fma.rn.f32 	%f73, %f16, %f16, %f72;
	add.f32 	%f17, %f73, 0f1E3CE508;
	cvt.f64.f32 	%fd8, %f17;
	{
	.reg .b32 %temp; 
	mov.b64 	{%temp, %r15}, %fd8;
	}
	setp.eq.f32 	%p20, %f17, 0f00000000;
	@%p20 bra 	$L__BB0_18;
	abs.f64 	%fd28, %fd8;
	{ // callseq 1, 0
	.param .b64 param0;
	st.param.f64 	[param0], %fd28;
	.param .b64 retval0;
	call.uni (retval0), 
	__internal_accurate_pow, 
	(
	param0
	);
	ld.param.f64 	%fd29, [retval0];
	} // callseq 1
	setp.lt.s32 	%p21, %r15, 0;
	selp.f64 	%fd41, 0dFFF8000000000000, %fd29, %p21;
	bra.uni 	$L__BB0_19;
$L__BB0_18:
	setp.lt.s32 	%p22, %r4, 0;
	setp.eq.s32 	%p23, %r5, 1073741824;
	selp.b32 	%r42, %r15, 0, %p23;
	or.b32  	%r43, %r42, 2146435072;
	selp.b32 	%r44, %r43, %r42, %p22;
	mov.b32 	%r45, 0;
	mov.b64 	%fd41, {%r45, %r44};
$L__BB0_19:
	add.f64 	%fd31, %fd8, 0d3FF8000000000000;
	{
	.reg .b32 %temp; 
	mov.b64 	{%temp, %r46}, %fd31;
	}
	and.b32  	%r47, %r46, 2146435072;
	setp.ne.s32 	%p24, %r47, 2146435072;
	@%p24 bra 	$L__BB0_24;
	setp.nan.f32 	%p25, %f17, %f17;
	@%p25 bra 	$L__BB0_23;
	setp.neu.f32 	%p26, %f17, 0f7F800000;
	@%p26 bra 	$L__BB0_24;
	setp.lt.s32 	%p27, %r15, 0;
	selp.b32 	%r48, %r7, %r6, %p1;
	selp.b32 	%r49, %r48, %r6, %p27;
	mov.b32 	%r50, 0;
	mov.b64 	%fd41, {%r50, %r49};
	bra.uni 	$L__BB0_24;
$L__BB0_23:
	mov.f64 	%fd32, 0d3FF8000000000000;
	add.rn.f64 	%fd41, %fd8, %fd32;
$L__BB0_24:
	setp.eq.f32 	%p28, %f17, 0f3F800000;
	cvt.rn.f32.f64 	%f74, %fd41;
	selp.f32 	%f75, 0f3F800000, %f74, %p28;
	div.rn.f32 	%f76, %f14, %f75;
	add.f32 	%f111, %f111, %f76;
	div.rn.f32 	%f77, %f15, %f75;
	add.f32 	%f112, %f112, %f77;
	div.rn.f32 	%f78, %f16, %f75;
	add.f32 	%f113, %f113, %f78;
$L__BB0_25:
	add.s32 	%r64, %r64, 2;
	add.s64 	%rd64, %rd64, 8;
	add.s32 	%r63, %r63, 2;
	setp.ne.s32 	%p29, %r64, %r9;
	mov.u32 	%r65, %r9;
	@%p29 bra 	$L__BB0_5;
$L__BB0_26:
	and.b32  	%r51, %r1, 1;
	setp.eq.b32 	%p30, %r51, 1;
	not.pred 	%p31, %p30;
	@%p31 bra 	$L__BB0_37;
	setp.eq.s32 	%p32, %r62, %r65;
	@%p32 bra 	$L__BB0_37;
	ld.global.u64 	%rd33, [%rd1];
	mul.wide.u32 	%rd34, %r65, 4;
	add.s64 	%rd35, %rd33, %rd34;
	ld.f32 	%f79, [%rd35];
	mul.wide.s32 	%rd36, %r62, 4;
	add.s64 	%rd37, %rd33, %rd36;
	ld.f32 	%f80, [%rd37];
	sub.f32 	%f30, %f79, %f80;
	ld.global.u64 	%rd38, [%rd1+8];
	add.s64 	%rd39, %rd38, %rd34;
	ld.f32 	%f81, [%rd39];
	add.s64 	%rd40, %rd38, %rd36;
	ld.f32 	%f82, [%rd40];
	sub.f32 	%f31, %f81, %f82;
	ld.global.u64 	%rd41, [%rd1+16];
	add.s64 	%rd42, %rd41, %rd34;
	ld.f32 	%f83, [%rd42];
	add.s64 	%rd43, %rd41, %rd36;
	ld.f32 	%f84, [%rd43];
	sub.f32 	%f32, %f83, %f84;
	mul.f32 	%f85, %f31, %f31;
	fma.rn.f32 	%f86, %f30, %f30, %f85;
	fma.rn.f32 	%f87, %f32, %f32, %f86;
	add.f32 	%f33, %f87, 0f1E3CE508;
	cvt.f64.f32 	%fd15, %f33;
	{
	.reg .b32 %temp; 
	mov.b64 	{%temp, %r19}, %fd15;
	}
	setp.eq.f32 	%p33, %f33, 0f00000000;
	@%p33 bra 	$L__BB0_30;
	abs.f64 	%fd33, %fd15;
	{ // callseq 2, 0
	.param .b64 param0;
	st.param.f64 	[param0], %fd33;
	.param .b64 retval0;
	call.uni (retval0), 
	__internal_accurate_pow, 
	(
	param0
	);
	ld.param.f64 	%fd34, [retval0];
	} // callseq 2
	setp.lt.s32 	%p34, %r19, 0;
	selp.f64 	%fd43, 0dFFF8000000000000, %fd34, %p34;
	bra.uni 	$L__BB0_31;
$L__BB0_30:
	setp.lt.s32 	%p35, %r4, 0;
	setp.eq.s32 	%p36, %r5, 1073741824;
	selp.b32 	%r52, %r19, 0, %p36;
	or.b32  	%r53, %r52, 2146435072;
	selp.b32 	%r54, %r53, %r52, %p35;
	mov.b32 	%r55, 0;
	mov.b64 	%fd43, {%r55, %r54};
$L__BB0_31:
	add.f64 	%fd36, %fd15, 0d3FF8000000000000;
	{
	.reg .b32 %temp; 
	mov.b64 	{%temp, %r56}, %fd36;
	}
	and.b32  	%r57, %r56, 2146435072;
	setp.ne.s32 	%p37, %r57, 2146435072;
	@%p37 bra 	$L__BB0_36;
	setp.nan.f32 	%p38, %f33, %f33;
	@%p38 bra 	$L__BB0_35;
	setp.neu.f32 	%p39, %f33, 0f7F800000;
	@%p39 bra 	$L__BB0_36;
	setp.lt.s32 	%p40, %r19, 0;
	selp.b32 	%r58, %r7, %r6, %p1;
	selp.b32 	%r59, %r58, %r6, %p40;
	mov.b32 	%r60, 0;
	mov.b64 	%fd43, {%r60, %r59};
	bra.uni 	$L__BB0_36;
$L__BB0_35:
	mov.f64 	%fd37, 0d3FF8000000000000;
	add.rn.f64 	%fd43, %fd15, %fd37;
$L__BB0_36:
	setp.eq.f32 	%p41, %f33, 0f3F800000;
	cvt.rn.f32.f64 	%f88, %fd43;
	selp.f32 	%f89, 0f3F800000, %f88, %p41;
	div.rn.f32 	%f90, %f30, %f89;
	add.f32 	%f111, %f111, %f90;
	div.rn.f32 	%f91, %f31, %f89;
	add.f32 	%f112, %f112, %f91;
	div.rn.f32 	%f92, %f32, %f89;
	add.f32 	%f113, %f113, %f92;
$L__BB0_37:
	ld.global.u64 	%rd44, [%rd1+24];
	mul.wide.s32 	%rd45, %r62, 4;
	add.s64 	%rd46, %rd44, %rd45;
	ld.f32 	%f93, [%rd46];
	fma.rn.f32 	%f94, %f41, %f111, %f93;
	st.f32 	[%rd46], %f94;
	ld.global.u64 	%rd47, [%rd1+32];
	add.s64 	%rd48, %rd47, %rd45;
	ld.f32 	%f95, [%rd48];
	fma.rn.f32 	%f96, %f41, %f112, %f95;
	st.f32 	[%rd48], %f96;
	ld.global.u64 	%rd49, [%rd1+40];
	add.s64 	%rd50, %rd49, %rd45;
	ld.f32 	%f97, [%rd50];
	fma.rn.f32 	%f98, %f41, %f113, %f97;
	st.f32 	[%rd50], %f98;
	add.s32 	%r62, %r62, %r8;
	setp.lt.s32 	%p42, %r62, %r1;
	@%p42 bra 	$L__BB0_3;
	bra.uni 	$L__BB0_40;
$L__BB0_38:
	mul.f32 	%f40, %f41, 0f00000000;
	mov.u32 	%r66, %r67;
$L__BB0_39:
	ld.global.u64 	%rd5, [%rd1+24];
	mul.wide.s32 	%rd6, %r66, 4;
	add.s64 	%rd7, %rd5, %rd6;
	ld.f32 	%f42, [%rd7];
	add.f32 	%f43, %f40, %f42;
	st.f32 	[%rd7], %f43;
	ld.global.u64 	%rd8, [%rd1+32];
	add.s64 	%rd9, %rd8, %rd6;
	ld.f32 	%f44, [%rd9];
	add.f32 	%f45, %f40, %f44;
	st.f32 	[%rd9], %f45;
	ld.global.u64 	%rd10, [%rd1+40];
	add.s64 	%rd11, %rd10, %rd6;
	ld.f32 	%f46, [%rd11];
	add.f32 	%f47, %f40, %f46;
	st.f32 	[%rd11], %f47;
	add.s32 	%r66, %r66, %r8;
	setp.lt.s32 	%p7, %r66, %r1;
	@%p7 bra 	$L__BB0_39;
$L__BB0_40:
	setp.ge.s32 	%p43, %r67, %r1;
	bar.sync 	0;
	@%p43 bra 	$L__BB0_43;
	mov.u32 	%r61, %nctaid.x;
	mul.lo.s32 	%r23, %r2, %r61;
$L__BB0_42:
	ld.global.u64 	%rd51, [%rd1+24];
	mul.wide.s32 	%rd52, %r67, 4;
	add.s64 	%rd53, %rd51, %rd52;
	ld.f32 	%f99, [%rd53];
	ld.global.u64 	%rd54, [%rd1];
	add.s64 	%rd55, %rd54, %rd52;
	ld.f32 	%f100, [%rd55];
	fma.rn.f32 	%f101, %f41, %f99, %f100;
	st.f32 	[%rd55], %f101;
	ld.global.u64 	%rd56, [%rd1+32];
	add.s64 	%rd57, %rd56, %rd52;
	ld.f32 	%f102, [%rd57];
	ld.global.u64 	%rd58, [%rd1+8];
	add.s64 	%rd59, %rd58, %rd52;
	ld.f32 	%f103, [%rd59];
	fma.rn.f32 	%f104, %f41, %f102, %f103;
	st.f32 	[%rd59], %f104;
	ld.global.u64 	%rd60, [%rd1+40];
	add.s64 	%rd61, %rd60, %rd52;
	ld.f32 	%f105, [%rd61];
	ld.global.u64 	%rd62, [%rd1+16];
	add.s64 	%rd63, %rd62, %rd52;
	ld.f32 	%f106, [%rd63];
	fma.rn.f32 	%f107, %f41, %f105, %f106;
	st.f32 	[%rd63], %f107;
	add.s32 	%r67, %r67, %r23;
	setp.lt.s32 	%p44, %r67, %r1;
	@%p44 bra 	$L__BB0_42;
$L__BB0_43:
	ret;

}
.func  (.param .b64 func_retval0) __internal_accurate_pow(
	.param .b64 __internal_accurate_pow_param_0
)
{
	.reg .pred 	%p<8>;
	.reg .b32 	%r<49>;
	.reg .b32 	%f<3>;
	.reg .b64 	%fd<109>;

	ld.param.f64 	%fd10, [__internal_accurate_pow_param_0];
	{
	.reg .b32 %temp; 
	mov.b64 	{%temp, %r46}, %fd10;
	}
	{
	.reg .b32 %temp; 
	mov.b64 	{%r45, %temp}, %fd10;
	}
	shr.u32 	%r47, %r46, 20;
	setp.gt.u32 	%p1, %r46, 1048575;
	@%p1 bra 	$L__BB1_2;
	mul.f64 	%fd11, %fd10, 0d4350000000000000;
	{
	.reg .b32 %temp; 
	mov.b64 	{%temp, %r46}, %fd11;
	}
	{
	.reg .b32 %temp; 
	mov.b64 	{%r45, %temp}, %fd11;
	}
	shr.u32 	%r16, %r46, 20;
	add.s32 	%r47, %r16, -54;
$L__BB1_2:
	add.s32 	%r48, %r47, -1023;
	and.b32  	%r17, %r46, -2146435073;
	or.b32  	%r18, %r17, 1072693248;
	mov.b64 	%fd107, {%r45, %r18};
	setp.lt.u32 	%p2, %r18, 1073127583;
	@%p2 bra 	$L__BB1_4;
	{
	.reg .b32 %temp; 
	mov.b64 	{%r19, %temp}, %fd107;
	}
	{
	.reg .b32 %temp; 
	mov.b64 	{%temp, %r20}, %fd107;
	}
	add.s32 	%r21, %r20, -1048576;
	mov.b64 	%fd107, {%r19, %r21};
	add.s32 	%r48, %r47, -1022;
$L__BB1_4:
	add.f64 	%fd12, %fd107, 0dBFF0000000000000;
	add.f64 	%fd13, %fd107, 0d3FF0000000000000;
	rcp.approx.ftz.f64 	%fd14, %fd13;
	neg.f64 	%fd15, %fd13;
	fma.rn.f64 	%fd16, %fd15, %fd14, 0d3FF0000000000000;
	fma.rn.f64 	%fd17, %fd16, %fd16, %fd16;
	fma.rn.f64 	%fd18, %fd17, %fd14, %fd14;
	mul.f64 	%fd19, %fd12, %fd18;
	fma.rn.f64 	%fd20, %fd12, %fd18, %fd19;
	mul.f64 	%fd21, %fd20, %fd20;
	fma.rn.f64 	%fd22, %fd21, 0d3EB0F5FF7D2CAFE2, 0d3ED0F5D241AD3B5A;
	fma.rn.f64 	%fd23, %fd22, %fd21, 0d3EF3B20A75488A3F;
	fma.rn.f64 	%fd24, %fd23, %fd21, 0d3F1745CDE4FAECD5;
	fma.rn.f64 	%fd25, %fd24, %fd21, 0d3F3C71C7258A578B;
	fma.rn.f64 	%fd26, %fd25, %fd21, 0d3F6249249242B910;
	fma.rn.f64 	%fd27, %fd26, %fd21, 0d3F89999999999DFB;
	sub.f64 	%fd28, %fd12, %fd20;
	add.f64 	%fd29, %fd28, %fd28;
	neg.f64 	%fd30, %fd20;
	fma.rn.f64 	%fd31, %fd30, %fd12, %fd29;
	mul.f64 	%fd32, %fd18, %fd31;
	fma.rn.f64 	%fd33, %fd21, %fd27, 0d3FB5555555555555;
	mov.f64 	%fd34, 0d3FB5555555555555;
	sub.f64 	%fd35, %fd34, %fd33;
	fma.rn.f64 	%fd36, %fd21, %fd27, %fd35;
	add.f64 	%fd37, %fd36, 0dBC46A4CB00B9E7B0;
	add.f64 	%fd38, %fd33, %fd37;
	sub.f64 	%fd39, %fd33, %fd38;
	add.f64 	%fd40, %fd37, %fd39;
	mul.rn.f64 	%fd41, %fd20, %fd20;
	neg.f64 	%fd42, %fd41;
	fma.rn.f64 	%fd43, %fd20, %fd20, %fd42;
	{
	.reg .b32 %temp; 
	mov.b64 	{%r22, %temp}, %fd32;
	}
	{
	.reg .b32 %temp; 
	mov.b64 	{%temp, %r23}, %fd32;
	}
	add.s32 	%r24, %r23, 1048576;
	mov.b64 	%fd44, {%r22, %r24};
	fma.rn.f64 	%fd45, %fd20, %fd44, %fd43;
	mul.rn.f64 	%fd46, %fd41, %fd20;
	neg.f64 	%fd47, %fd46;
	fma.rn.f64 	%fd48, %fd41, %fd20, %fd47;
	fma.rn.f64 	%fd49, %fd41, %fd32, %fd48;
	fma.rn.f64 	%fd50, %fd45, %fd20, %fd49;
	mul.rn.f64 	%fd51, %fd38, %fd46;
	neg.f64 	%fd52, %fd51;
	fma.rn.f64 	%fd53, %fd38, %fd46, %fd52;
	fma.rn.f64 	%fd54, %fd38, %fd50, %fd53;
	fma.rn.f64 	%fd55, %fd40, %fd46, %fd54;
	add.f64 	%fd56, %fd51, %fd55;
	sub.f64 	%fd57, %fd51, %fd56;
	add.f64 	%fd58, %fd55, %fd57;
	add.f64 	%fd59, %fd20, %fd56;
	sub.f64 	%fd60, %fd20, %fd59;
	add.f64 	%fd61, %fd56, %fd60;
	add.f64 	%fd62, %fd58, %fd61;
	add.f64 	%fd63, %fd32, %fd62;
	add.f64 	%fd64, %fd59, %fd63;
	sub.f64 	%fd65, %fd59, %fd64;
	add.f64 	%fd66, %fd63, %fd65;
	xor.b32  	%r25, %r48, -2147483648;
	mov.b32 	%r26, 1127219200;
	mov.b64 	%fd67, {%r25, %r26};
	mov.b32 	%r27, -2147483648;
	mov.b64 	%fd68, {%r27, %r26};
	sub.f64 	%fd69, %fd67, %fd68;
	fma.rn.f64 	%fd70, %fd69, 0d3FE62E42FEFA39EF, %fd64;
	fma.rn.f64 	%fd71, %fd69, 0dBFE62E42FEFA39EF, %fd70;
	sub.f64 	%fd72, %fd71, %fd64;
	sub.f64 	%fd73, %fd66, %fd72;
	fma.rn.f64 	%fd74, %fd69, 0d3C7ABC9E3B39803F, %fd73;
	add.f64 	%fd75, %fd70, %fd74;
	sub.f64 	%fd76, %fd70, %fd75;
	add.f64 	%fd77, %fd74, %fd76;
	mov.f64 	%fd78, 0d3FF8000000000000;
	{
	.reg .b32 %temp; 
	mov.b64 	{%temp, %r28}, %fd78;
	}
	{
	.reg .b32 %temp; 
	mov.b64 	{%r29, %temp}, %fd78;
	}
	shl.b32 	%r30, %r28, 1;
	setp.gt.u32 	%p3, %r30, -33554433;
	and.b32  	%r31, %r28, -15728641;
	selp.b32 	%r32, %r31, %r28, %p3;
	mov.b64 	%fd79, {%r29, %r32};
	mul.rn.f64 	%fd80, %fd75, %fd79;
	neg.f64 	%fd81, %fd80;
	fma.rn.f64 	%fd82, %fd75, %fd79, %fd81;
	fma.rn.f64 	%fd83, %fd77, %fd79, %fd82;
	add.f64 	%fd4, %fd80, %fd83;
	sub.f64 	%fd84, %fd80, %fd4;
	add.f64 	%fd5, %fd83, %fd84;
	fma.rn.f64 	%fd85, %fd4, 0d3FF71547652B82FE, 0d4338000000000000;
	{
	.reg .b32 %temp; 
	mov.b64 	{%r13, %temp}, %fd85;
	}
	mov.f64 	%fd86, 0dC338000000000000;
	add.rn.f64 	%fd87, %fd85, %fd86;
	fma.rn.f64 	%fd88, %fd87, 0dBFE62E42FEFA39EF, %fd4;
	fma.rn.f64 	%fd89, %fd87, 0dBC7ABC9E3B39803F, %fd88;
	fma.rn.f64 	%fd90, %fd89, 0d3E5ADE1569CE2BDF, 0d3E928AF3FCA213EA;
	fma.rn.f64 	%fd91, %fd90, %fd89, 0d3EC71DEE62401315;
	fma.rn.f64 	%fd92, %fd91, %fd89, 0d3EFA01997C89EB71;
	fma.rn.f64 	%fd93, %fd92, %fd89, 0d3F2A01A014761F65;
	fma.rn.f64 	%fd94, %fd93, %fd89, 0d3F56C16C1852B7AF;
	fma.rn.f64 	%fd95, %fd94, %fd89, 0d3F81111111122322;
	fma.rn.f64 	%fd96, %fd95, %fd89, 0d3FA55555555502A1;
	fma.rn.f64 	%fd97, %fd96, %fd89, 0d3FC5555555555511;
	fma.rn.f64 	%fd98, %fd97, %fd89, 0d3FE000000000000B;
	fma.rn.f64 	%fd99, %fd98, %fd89, 0d3FF0000000000000;
	fma.rn.f64 	%fd100, %fd99, %fd89, 0d3FF0000000000000;
	{
	.reg .b32 %temp; 
	mov.b64 	{%r14, %temp}, %fd100;
	}
	{
	.reg .b32 %temp; 
	mov.b64 	{%temp, %r15}, %fd100;
	}
	shl.b32 	%r33, %r13, 20;
	add.s32 	%r34, %r33, %r15;
	mov.b64 	%fd108, {%r14, %r34};
	{
	.reg .b32 %temp; 
	mov.b64 	{%temp, %r35}, %fd4;
	}
	mov.b32 	%f2, %r35;
	abs.f32 	%f1, %f2;
	setp.lt.f32 	%p4, %f1, 0f4086232B;
	@%p4 bra 	$L__BB1_7;
	setp.lt.f64 	%p5, %fd4, 0d0000000000000000;
	add.f64 	%fd101, %fd4, 0d7FF0000000000000;
	selp.f64 	%fd108, 0d0000000000000000, %fd101, %p5;
	setp.geu.f32 	%p6, %f1, 0f40874800;
	@%p6 bra 	$L__BB1_7;
	shr.u32 	%r36, %r13, 31;
	add.s32 	%r37, %r13, %r36;
	shr.s32 	%r38, %r37, 1;
	shl.b32 	%r39, %r38, 20;
	add.s32 	%r40, %r15, %r39;
	mov.b64 	%fd102, {%r14, %r40};
	sub.s32 	%r41, %r13, %r38;
	shl.b32 	%r42, %r41, 20;
	add.s32 	%r43, %r42, 1072693248;
	mov.b32 	%r44, 0;
	mov.b64 	%fd103, {%r44, %r43};
	mul.f64 	%fd108, %fd103, %fd102;
$L__BB1_7:
	abs.f64 	%fd104, %fd108;
	setp.eq.f64 	%p7, %fd104, 0d7FF0000000000000;
	fma.rn.f64 	%fd105, %fd108, %fd5, %fd108;
	selp.f64 	%fd106, %fd108, %fd105, %p7;
	st.param.f64 	[func_retval0], %fd106;
	ret;

}


// ===== COMPILED SASS (sm_100) =====

	.target	sm_100

	.elftype	@"ET_EXEC"


//--------------------- .note.nv.tkinfo           --------------------------
	.section	.note.nv.tkinfo,"",@"SHT_NOTE"
	.sectionflags	@"SHF_NOTE_NV_TKINFO"
	.tkinfo
        /*0018*/ 	.word	0x00000002
        /*0030*/ 	.string	""
        /*0030*/ 	.string	"ptxas"
        /*0030*/ 	.string	"Cuda compilation tools, release 13.0, V13.0.88"
        /*0030*/ 	.string	"Build cuda_13.0.r13.0/compiler.36424714_0"
        /*0030*/ 	.string	"-arch sm_100 -m 64 "



//--------------------- .note.nv.cuinfo           --------------------------
	.section	.note.nv.cuinfo,"",@"SHT_NOTE"
	.sectionflags	@"SHF_NOTE_NV_CUINFO"
        /*0018*/ 	.short	0x0002
        /*001a*/ 	.short	0x0064
        /*001c*/ 	.short	0x0082
	.zero		2


//--------------------- .nv.info                  --------------------------
	.section	.nv.info,"",@"SHT_CUDA_INFO"
	.align	4


	//----- nvinfo : EIATTR_REGCOUNT
	.align		4
        /*0000*/ 	.byte	0x04, 0x2f
        /*0002*/ 	.short	(.L_1 - .L_0)
	.align		4
.L_0:
        /*0004*/ 	.word	index@(_Z15cuMoveParticlesPK12ParticleTypef)
        /*0008*/ 	.word	0x00000030


	//----- nvinfo : EIATTR_FRAME_SIZE
	.align		4
.L_1:
        /*000c*/ 	.byte	0x04, 0x11
        /*000e*/ 	.short	(.L_3 - .L_2)
	.align		4
.L_2:
        /*0010*/ 	.word	index@($_Z15cuMoveParticlesPK12ParticleTypef$__internal_accurate_pow)
        /*0014*/ 	.word	0x00000000


	//----- nvinfo : EIATTR_FRAME_SIZE
	.align		4
.L_3:
        /*0018*/ 	.byte	0x04, 0x11
        /*001a*/ 	.short	(.L_5 - .L_4)
	.align		4
.L_4:
        /*001c*/ 	.word	index@($__internal_0_$__cuda_sm3x_div_rn_noftz_f32_slowpath)
        /*0020*/ 	.word	0x00000000


	//----- nvinfo : EIATTR_FRAME_SIZE
	.align		4
.L_5:
        /*0024*/ 	.byte	0x04, 0x11
        /*0026*/ 	.short	(.L_7 - .L_6)
	.align		4
.L_6:
        /*0028*/ 	.word	index@(_Z15cuMoveParticlesPK12ParticleTypef)
        /*002c*/ 	.word	0x00000000


	//----- nvinfo : EIATTR_MIN_STACK_SIZE
	.align		4
.L_7:
        /*0030*/ 	.byte	0x04, 0x12
        /*0032*/ 	.short	(.L_9 - .L_8)
	.align		4
.L_8:
        /*0034*/ 	.word	index@(_Z15cuMoveParticlesPK12ParticleTypef)
        /*0038*/ 	.word	0x00000000
.L_9:


//--------------------- .nv.compat                --------------------------
	.section	.nv.compat,"",@"SHT_CUDA_COMPAT_INFO"
	.align	4
        /*0000*/ 	.byte	0x02, 0x09, 0x00, 0x00, 0x02, 0x02, 0x01, 0x00, 0x02, 0x05, 0x05, 0x00, 0x03, 0x07, 0x01, 0x01
        /*0010*/ 	.byte	0x02, 0x03, 0x00, 0x00, 0x02, 0x06, 0x01, 0x00, 0x04, 0x0b, 0x08, 0x00, 0x01, 0x00, 0x00, 0x00
        /*0020*/ 	.byte	0x00, 0x00, 0x00, 0x00


//--------------------- .nv.info._Z15cuMoveParticlesPK12ParticleTypef --------------------------
	.section	.nv.info._Z15cuMoveParticlesPK12ParticleTypef,"",@"SHT_CUDA_INFO"
	.sectionflags	@""
	.align	4


	//----- nvinfo : EIATTR_CUDA_API_VERSION
	.align		4
        /*0000*/ 	.byte	0x04, 0x37
        /*0002*/ 	.short	(.L_11 - .L_10)
.L_10:
        /*0004*/ 	.word	0x00000082


	//----- nvinfo : EIATTR_KPARAM_INFO
	.align		4
.L_11:
        /*0008*/ 	.byte	0x04, 0x17
        /*000a*/ 	.short	(.L_13 - .L_12)
.L_12:
        /*000c*/ 	.word	0x00000000
        /*0010*/ 	.short	0x0001
        /*0012*/ 	.short	0x0008
        /*0014*/ 	.byte	0x00, 0xf0, 0x11, 0x00


	//----- nvinfo : EIATTR_KPARAM_INFO
	.align		4
.L_13:
        /*0018*/ 	.byte	0x04, 0x17
        /*001a*/ 	.short	(.L_15 - .L_14)
.L_14:
        /*001c*/ 	.word	0x00000000
        /*0020*/ 	.short	0x0000
        /*0022*/ 	.short	0x0000
        /*0024*/ 	.byte	0x00, 0xf5, 0x21, 0x00


	//----- nvinfo : EIATTR_SPARSE_MMA_MASK
	.align		4
.L_15:
        /*0028*/ 	.byte	0x03, 0x50
        /*002a*/ 	.short	0x0000


	//----- nvinfo : EIATTR_MAXREG_COUNT
	.align		4
        /*002c*/ 	.byte	0x03, 0x1b
        /*002e*/ 	.short	0x00ff


	//----- nvinfo : EIATTR_NUM_BARRIERS
	.align		4
        /*0030*/ 	.byte	0x02, 0x4c
        /*0032*/ 	.byte	0x01
	.zero		1


	//----- nvinfo : EIATTR_MERCURY_ISA_VERSION
	.align		4
        /*0034*/ 	.byte	0x03, 0x5f
        /*0036*/ 	.short	0x0101


	//----- nvinfo : EIATTR_VRC_CTA_INIT_COUNT
	.align		4
        /*0038*/ 	.byte	0x02, 0x4a
	.zero		1
	.zero		1


	//----- nvinfo : EIATTR_EXIT_INSTR_OFFSETS
	.align		4
        /*003c*/ 	.byte	0x04, 0x1c
        /*003e*/ 	.short	(.L_17 - .L_16)


	//   ....[0]....
.L_16:
        /*0040*/ 	.word	0x000018d0


	//   ....[1]....
        /*0044*/ 	.word	0x00001ac0


	//----- nvinfo : EIATTR_CRS_STACK_SIZE
	.align		4
.L_17:
        /*0048*/ 	.byte	0x04, 0x1e
        /*004a*/ 	.short	(.L_19 - .L_18)
.L_18:
        /*004c*/ 	.word	0x00000000


	//----- nvinfo : EIATTR_CBANK_PARAM_SIZE
	.align		4
.L_19:
        /*0050*/ 	.byte	0x03, 0x19
        /*0052*/ 	.short	0x000c


	//----- nvinfo : EIATTR_PARAM_CBANK
	.align		4
        /*0054*/ 	.byte	0x04, 0x0a
        /*0056*/ 	.short	(.L_21 - .L_20)
	.align		4
.L_20:
        /*0058*/ 	.word	index@(.nv.constant0._Z15cuMoveParticlesPK12ParticleTypef)
        /*005c*/ 	.short	0x0380
        /*005e*/ 	.short	0x000c


	//----- nvinfo : EIATTR_SW_WAR
	.align		4
.L_21:
        /*0060*/ 	.byte	0x04, 0x36
        /*0062*/ 	.short	(.L_23 - .L_22)
.L_22:
        /*0064*/ 	.word	0x00000008
.L_23:


//--------------------- .nv.callgraph             --------------------------
	.section	.nv.callgraph,"",@"SHT_CUDA_CALLGRAPH"
	.align	4
	.sectionentsize	8
	.align		4
        /*0000*/ 	.word	0x00000000
	.align		4
        /*0004*/ 	.word	0xffffffff
	.align		4
        /*0008*/ 	.word	0x00000000
	.align		4
        /*000c*/ 	.word	0xfffffffe
	.align		4
        /*0010*/ 	.word	0x00000000
	.align		4
        /*0014*/ 	.word	0xfffffffd
	.align		4
        /*0018*/ 	.word	0x00000000
	.align		4
        /*001c*/ 	.word	0xfffffffc


//--------------------- .text._Z15cuMoveParticlesPK12ParticleTypef --------------------------
	.section	.text._Z15cuMoveParticlesPK12ParticleTypef,"ax",@progbits
	.align	128
        .global         _Z15cuMoveParticlesPK12ParticleTypef
        .type           _Z15cuMoveParticlesPK12ParticleTypef,@function
        .size           _Z15cuMoveParticlesPK12ParticleTypef,(.L_x_64 - _Z15cuMoveParticlesPK12ParticleTypef)
        .other          _Z15cuMoveParticlesPK12ParticleTypef,@"STO_CUDA_ENTRY STV_DEFAULT"
_Z15cuMoveParticlesPK12ParticleTypef:
.text._Z15cuMoveParticlesPK12ParticleTypef:
[----:B------:R-:W-:Y:S08]  /*0000*/  LDC R1, c[0x0][0x37c] ;  /* 0x0000df00ff017b82 */ /* 0x000ff00000000800 */
[----:B------:R-:W0:Y:S01]  /*0010*/  LDC.64 R4, c[0x0][0x380] ;  /* 0x0000e000ff047b82 */ /* 0x000e220000000a00 */
[----:B------:R-:W0:Y:S01]  /*0020*/  LDCU.64 UR4, c[0x0][0x358] ;  /* 0x00006b00ff0477ac */ /* 0x000e220008000a00 */
[----:B------:R-:W1:Y:S01]  /*0030*/  S2R R37, SR_TID.X ;  /* 0x0000000000257919 */ /* 0x000e620000002100 */
[----:B------:R-:W2:Y:S01]  /*0040*/  LDCU UR10, c[0x0][0x388] ;  /* 0x00007100ff0a77ac */ /* 0x000ea20008000800 */
[----:B0-----:R-:W3:Y:S04]  /*0050*/  LDG.E R40, desc[UR4][R4.64+0x30] ;  /* 0x0000300404287981 */ /* 0x001ee8000c1e1900 */
[----:B------:R-:W1:Y:S01]  /*0060*/  S2UR UR6, SR_CTAID.X ;  /* 0x00000000000679c3 */ /* 0x000e620000002500 */
[----:B------:R-:W-:Y:S07]  /*0070*/  BSSY.RECONVERGENT B0, `(.L_x_0) ;  /* 0x0000183000007945 */ /* 0x000fee0003800200 */
[----:B------:R-:W1:Y:S02]  /*0080*/  LDC R38, c[0x0][0x360] ;  /* 0x0000d800ff267b82 */ /* 0x000e640000000800 */
[----:B-1----:R-:W-:-:S05]  /*0090*/  IMAD R37, R38, UR6, R37 ;  /* 0x0000000626257c24 */ /* 0x002fca000f8e0225 */
[----:B---3--:R-:W-:-:S13]  /*00a0*/  ISETP.GE.AND P0, PT, R37, R40, PT ;  /* 0x000000282500720c */ /* 0x008fda0003f06270 */
[----:B--2---:R-:W-:Y:S05]  /*00b0*/  @P0 BRA `(.L_x_1) ;  /* 0x0000001400f80947 */ /* 0x004fea0003800000 */
[----:B------:R-:W0:Y:S01]  /*00c0*/  LDCU UR6, c[0x0][0x370] ;  /* 0x00006e00ff0677ac */ /* 0x000e220008000800 */
[----:B------:R-:W-:Y:S01]  /*00d0*/  ISETP.GE.AND P0, PT, R40, 0x1, PT ;  /* 0x000000012800780c */ /* 0x000fe20003f06270 */
[----:B0-----:R-:W-:-:S12]  /*00e0*/  IMAD R35, R38, UR6, RZ ;  /* 0x0000000626237c24 */ /* 0x001fd8000f8e02ff */
[----:B------:R-:W-:Y:S05]  /*00f0*/  @!P0 BRA `(.L_x_2) ;  /* 0x00000014009c8947 */ /* 0x000fea0003800000 */
[----:B------:R-:W-:Y:S01]  /*0100*/  LOP3.LUT R36, R40, 0x7ffffffe, RZ, 0xc0, !PT ;  /* 0x7ffffffe28247812 */ /* 0x000fe200078ec0ff */
[----:B------:R-:W-:-:S07]  /*0110*/  IMAD.MOV.U32 R34, RZ, RZ, R37 ;  /* 0x000000ffff227224 */ /* 0x000fce00078e0025 */
.L_x_47:
[----:B------:R-:W-:Y:S01]  /*0120*/  ISETP.NE.AND P0, PT, R40, 0x1, PT ;  /* 0x000000012800780c */ /* 0x000fe20003f05270 */
[----:B0-----:R-:W-:Y:S01]  /*0130*/  HFMA2 R31, -RZ, RZ, 0, 0 ;  /* 0x00000000ff1f7431 */ /* 0x001fe200000001ff */
[----:B------:R-:W-:Y:S01]  /*0140*/  CS2R R32, SRZ ;  /* 0x0000000000207805 */ /* 0x000fe2000001ff00 */
[----:B------:R-:W-:-:S10]  /*0150*/  IMAD.MOV.U32 R17, RZ, RZ, RZ ;  /* 0x000000ffff117224 */ /* 0x000fd400078e00ff */
[----:B------:R-:W-:Y:S05]  /*0160*/  @!P0 BRA `(.L_x_3) ;  /* 0x0000000c00888947 */ /* 0x000fea0003800000 */
[----:B------:R-:W-:Y:S01]  /*0170*/  IMAD.MOV R30, RZ, RZ, -R34 ;  /* 0x000000ffff1e7224 */ /* 0x000fe200078e0a22 */
[----:B------:R-:W-:Y:S01]  /*0180*/  CS2R R28, SRZ ;  /* 0x00000000001c7805 */ /* 0x000fe2000001ff00 */
[----:B------:R-:W-:Y:S01]  /*0190*/  IMAD.MOV.U32 R33, RZ, RZ, RZ ;  /* 0x000000ffff217224 */ /* 0x000fe200078e00ff */
[----:B------:R-:W-:-:S07]  /*01a0*/  MOV R26, RZ ;  /* 0x000000ff001a7202 */ /* 0x000fce0000000f00 */
.L_x_32:
[----:B------:R-:W-:Y:S01]  /*01b0*/  ISETP.NE.AND P0, PT, R30, RZ, PT ;  /* 0x000000ff1e00720c */ /* 0x000fe20003f05270 */
[----:B------:R-:W-:-:S12]  /*01c0*/  BSSY.RECONVERGENT B3, `(.L_x_4) ;  /* 0x0000069000037945 */ /* 0x000fd80003800200 */
[----:B------:R-:W-:Y:S05]  /*01d0*/  @!P0 BRA `(.L_x_5) ;  /* 0x00000004009c8947 */ /* 0x000fea0003800000 */
[----:B------:R-:W0:Y:S02]  /*01e0*/  LDC.64 R18, c[0x0][0x380] ;  /* 0x0000e000ff127b82 */ /* 0x000e240000000a00 */
[----:B0-----:R-:W2:Y:S04]  /*01f0*/  LDG.E.64 R14, desc[UR4][R18.64+0x8] ;  /* 0x00000804120e7981 */ /* 0x001ea8000c1e1b00 */
[----:B------:R-:W3:Y:S04]  /*0200*/  LDG.E.64 R10, desc[UR4][R18.64] ;  /* 0x00000004120a7981 */ /* 0x000ee8000c1e1b00 */
[----:B------:R-:W4:Y:S01]  /*0210*/  LDG.E.64 R2, desc[UR4][R18.64+0x10] ;  /* 0x0000100412027981 */ /* 0x000f22000c1e1b00 */
[-C--:B--2---:R-:W-:Y:S01]  /*0220*/  IADD3 R8, P1, PT, R14, R28.reuse, RZ ;  /* 0x0000001c0e087210 */ /* 0x084fe20007f3e0ff */
[----:B------:R-:W-:Y:S01]  /*0230*/  IMAD.WIDE R16, R34, 0x4, R14 ;  /* 0x0000000422107825 */ /* 0x000fe200078e020e */
[----:B---3--:R-:W-:-:S03]  /*0240*/  IADD3 R6, P0, PT, R10, R28, RZ ;  /* 0x0000001c0a067210 */ /* 0x008fc60007f1e0ff */
[----:B------:R-:W-:Y:S02]  /*0250*/  IMAD.X R9, R15, 0x1, R26, P1 ;  /* 0x000000010f097824 */ /* 0x000fe400008e061a */
[----:B------:R-:W-:Y:S01]  /*0260*/  IMAD.WIDE R12, R34, 0x4, R10 ;  /* 0x00000004220c7825 */ /* 0x000fe200078e020a */
[----:B------:R-:W2:Y:S03]  /*0270*/  LD.E R17, desc[UR4][R16.64] ;  /* 0x0000000410117980 */ /* 0x000ea6000c101900 */
[----:B------:R-:W-:Y:S01]  /*0280*/  IMAD.X R7, R11, 0x1, R26, P0 ;  /* 0x000000010b077824 */ /* 0x000fe200000e061a */
[----:B----4-:R-:W-:Y:S01]  /*0290*/  IADD3 R10, P0, PT, R2, R28, RZ ;  /* 0x0000001c020a7210 */ /* 0x010fe20007f1e0ff */
[----:B------:R-:W2:Y:S01]  /*02a0*/  LD.E R0, desc[UR4][R8.64] ;  /* 0x0000000408007980 */ /* 0x000ea2000c101900 */
[----:B------:R-:W-:Y:S02]  /*02b0*/  IMAD.WIDE R14, R34, 0x4, R2 ;  /* 0x00000004220e7825 */ /* 0x000fe400078e0202 */
[----:B------:R-:W-:Y:S01]  /*02c0*/  IADD3.X R11, PT, PT, R3, R26, RZ, P0, !PT ;  /* 0x0000001a030b7210 */ /* 0x000fe200007fe4ff */
[----:B------:R-:W3:Y:S04]  /*02d0*/  LD.E R13, desc[UR4][R12.64] ;  /* 0x000000040c0d7980 */ /* 0x000ee8000c101900 */
[----:B------:R-:W3:Y:S04]  /*02e0*/  LD.E R2, desc[UR4][R6.64] ;  /* 0x0000000406027980 */ /* 0x000ee8000c101900 */
[----:B------:R-:W4:Y:S04]  /*02f0*/  LD.E R14, desc[UR4][R14.64] ;  /* 0x000000040e0e7980 */ /* 0x000f28000c101900 */
[----:B------:R-:W4:Y:S01]  /*0300*/  LD.E R3, desc[UR4][R10.64] ;  /* 0x000000040a037980 */ /* 0x000f22000c101900 */
[----:B------:R-:W-:Y:S01]  /*0310*/  BSSY.RECONVERGENT B1, `(.L_x_6) ;  /* 0x0000014000017945 */ /* 0x000fe20003800200 */
[----:B--2---:R-:W-:Y:S01]  /*0320*/  FADD R0, R0, -R17 ;  /* 0x8000001100007221 */ /* 0x004fe20000000000 */
[----:B---3--:R-:W-:-:S03]  /*0330*/  FADD R2, R2, -R13 ;  /* 0x8000000d02027221 */ /* 0x008fc60000000000 */
[----:B------:R-:W-:-:S04]  /*0340*/  FMUL R13, R0, R0 ;  /* 0x00000000000d7220 */ /* 0x000fc80000400000 */
[----:B------:R-:W-:Y:S01]  /*0350*/  FFMA R12, R2, R2, R13 ;  /* 0x00000002020c7223 */ /* 0x000fe2000000000d */
[----:B----4-:R-:W-:-:S04]  /*0360*/  FADD R3, R3, -R14 ;  /* 0x8000000e03037221 */ /* 0x010fc80000000000 */
[----:B------:R-:W-:-:S04]  /*0370*/  FFMA R12, R3, R3, R12 ;  /* 0x00000003030c7223 */ /* 0x000fc8000000000c */
[----:B------:R-:W-:-:S05]  /*0380*/  FADD R39, R12, 9.999999682655225389e-21 ;  /* 0x1e3ce5080c277421 */ /* 0x000fca0000000000 */
[----:B------:R-:W-:Y:S01]  /*0390*/  FSETP.NEU.AND P0, PT, R39, RZ, PT ;  /* 0x000000ff2700720b */ /* 0x000fe20003f0d000 */
[----:B------:R0:W1:-:S12]  /*03a0*/  F2F.F64.F32 R44, R39 ;  /* 0x00000027002c7310 */ /* 0x0000580000201800 */
[----:B0-----:R-:W-:Y:S05]  /*03b0*/  @!P0 BRA `(.L_x_7) ;  /* 0x0000000000208947 */ /* 0x001fea0003800000 */
[----:B-1----:R-:W-:Y:S01]  /*03c0*/  DADD R8, -RZ, |R44| ;  /* 0x00000000ff087229 */ /* 0x002fe2000000052c */
[----:B------:R-:W-:-:S09]  /*03d0*/  MOV R42, 0x400 ;  /* 0x00000400002a7802 */ /* 0x000fd20000000f00 */
[----:B------:R-:W-:-:S07]  /*03e0*/  IMAD.MOV.U32 R27, RZ, RZ, R9 ;  /* 0x000000ffff1b7224 */ /* 0x000fce00078e0009 */
[----:B------:R-:W-:Y:S05]  /*03f0*/  CALL.REL.NOINC `($_Z15cuMoveParticlesPK12ParticleTypef$__internal_accurate_pow) ;  /* 0x0000001c00507944 */ /* 0x000fea0003c00000 */
[----:B------:R-:W-:-:S04]  /*0400*/  ISETP.GE.AND P0, PT, R45, RZ, PT ;  /* 0x000000ff2d00720c */ /* 0x000fc80003f06270 */
[----:B------:R-:W-:Y:S02]  /*0410*/  FSEL R6, R6, RZ, P0 ;  /* 0x000000ff06067208 */ /* 0x000fe40000000000 */
[----:B------:R-:W-:Y:S01]  /*0420*/  FSEL R7, R10, -QNAN , P0 ;  /* 0xfff800000a077808 */ /* 0x000fe20000000000 */
[----:B------:R-:W-:Y:S06]  /*0430*/  BRA `(.L_x_8) ;  /* 0x0000000000047947 */ /* 0x000fec0003800000 */
.L_x_7:
[----:B------:R-:W-:-:S07]  /*0440*/  CS2R R6, SRZ ;  /* 0x0000000000067805 */ /* 0x000fce000001ff00 */
.L_x_8:
[----:B------:R-:W-:Y:S05]  /*0450*/  BSYNC.RECONVERGENT B1 ;  /* 0x0000000000017941 */ /* 0x000fea0003800200 */
.L_x_6:
[----:B-1----:R-:W-:Y:S01]  /*0460*/  DADD R8, R44, 1.5 ;  /* 0x3ff800002c087429 */ /* 0x002fe20000000000 */
[----:B------:R-:W-:Y:S09]  /*0470*/  BSSY.RECONVERGENT B1, `(.L_x_9) ;  /* 0x000000c000017945 */ /* 0x000ff20003800200 */
[----:B------:R-:W-:-:S04]  /*0480*/  LOP3.LUT R8, R9, 0x7ff00000, RZ, 0xc0, !PT ;  /* 0x7ff0000009087812 */ /* 0x000fc800078ec0ff */
[----:B------:R-:W-:-:S13]  /*0490*/  ISETP.NE.AND P0, PT, R8, 0x7ff00000, PT ;  /* 0x7ff000000800780c */ /* 0x000fda0003f05270 */
[----:B------:R-:W-:Y:S05]  /*04a0*/  @P0 BRA `(.L_x_10) ;  /* 0x0000000000200947 */ /* 0x000fea0003800000 */
[----:B------:R-:W-:-:S13]  /*04b0*/  FSETP.NAN.AND P0, PT, R39, R39, PT ;  /* 0x000000272700720b */ /* 0x000fda0003f08000 */
[----:B------:R-:W-:Y:S05]  /*04c0*/  @P0 BRA `(.L_x_11) ;  /* 0x0000000000140947 */ /* 0x000fea0003800000 */
[----:B------:R-:W-:-:S13]  /*04d0*/  FSETP.NEU.AND P0, PT, R39, +INF , PT ;  /* 0x7f8000002700780b */ /* 0x000fda0003f0d000 */
[----:B------:R-:W-:Y:S05]  /*04e0*/  @P0 BRA `(.L_x_10) ;  /* 0x0000000000100947 */ /* 0x000fea0003800000 */
[----:B------:R-:W-:Y:S01]  /*04f0*/  IMAD.MOV.U32 R6, RZ, RZ, 0x0 ;  /* 0x00000000ff067424 */ /* 0x000fe200078e00ff */
[----:B------:R-:W-:Y:S01]  /*0500*/  MOV R7, 0x7ff00000 ;  /* 0x7ff0000000077802 */ /* 0x000fe20000000f00 */
[----:B------:R-:W-:Y:S06]  /*0510*/  BRA `(.L_x_10) ;  /* 0x0000000000047947 */ /* 0x000fec0003800000 */
.L_x_11:
[----:B------:R-:W-:-:S11]  /*0520*/  DADD R6, R44, 1.5 ;  /* 0x3ff800002c067429 */ /* 0x000fd60000000000 */
.L_x_10:
[----:B------:R-:W-:Y:S05]  /*0530*/  BSYNC.RECONVERGENT B1 ;  /* 0x0000000000017941 */ /* 0x000fea0003800200 */
.L_x_9:
[----:B------:R-:W0:Y:S01]  /*0540*/  F2F.F32.F64 R6, R6 ;  /* 0x0000000600067310 */ /* 0x000e220000301000 */
[----:B------:R-:W-:Y:S01]  /*0550*/  FSETP.NEU.AND P0, PT, R39, 1, PT ;  /* 0x3f8000002700780b */ /* 0x000fe20003f0d000 */
[----:B------:R-:W-:Y:S03]  /*0560*/  BSSY.RECONVERGENT B4, `(.L_x_12) ;  /* 0x000000d000047945 */ /* 0x000fe60003800200 */
[----:B0-----:R-:W-:-:S04]  /*0570*/  FSEL R9, R6, 1, P0 ;  /* 0x3f80000006097808 */ /* 0x001fc80000000000 */
[----:B------:R-:W0:Y:S08]  /*0580*/  MUFU.RCP R8, R9 ;  /* 0x0000000900087308 */ /* 0x000e300000001000 */
[----:B------:R-:W1:Y:S01]  /*0590*/  FCHK P0, R2, R9 ;  /* 0x0000000902007302 */ /* 0x000e620000000000 */
[----:B0-----:R-:W-:-:S04]  /*05a0*/  FFMA R11, -R9, R8, 1 ;  /* 0x3f800000090b7423 */ /* 0x001fc80000000108 */
[----:B------:R-:W-:-:S04]  /*05b0*/  FFMA R11, R8, R11, R8 ;  /* 0x0000000b080b7223 */ /* 0x000fc80000000008 */
[----:B------:R-:W-:-:S04]  /*05c0*/  FFMA R8, R2, R11, RZ ;  /* 0x0000000b02087223 */ /* 0x000fc800000000ff */
[----:B------:R-:W-:-:S04]  /*05d0*/  FFMA R10, -R9, R8, R2 ;  /* 0x00000008090a7223 */ /* 0x000fc80000000102 */
[----:B------:R-:W-:Y:S01]  /*05e0*/  FFMA R8, R11, R10, R8 ;  /* 0x0000000a0b087223 */ /* 0x000fe20000000008 */
[----:B-1----:R-:W-:Y:S06]  /*05f0*/  @!P0 BRA `(.L_x_13) ;  /* 0x00000000000c8947 */ /* 0x002fec0003800000 */
[----:B------:R-:W-:Y:S01]  /*0600*/  IMAD.MOV.U32 R7, RZ, RZ, R9 ;  /* 0x000000ffff077224 */ /* 0x000fe200078e0009 */
[----:B------:R-:W-:-:S07]  /*0610*/  MOV R6, 0x630 ;  /* 0x0000063000067802 */ /* 0x000fce0000000f00 */
[----:B------:R-:W-:Y:S05]  /*0620*/  CALL.REL.NOINC `($__internal_0_$__cuda_sm3x_div_rn_noftz_f32_slowpath) ;  /* 0x0000001400287944 */ /* 0x000fea0003c00000 */
.L_x_13:
[----:B------:R-:W-:Y:S05]  /*0630*/  BSYNC.RECONVERGENT B4 ;  /* 0x0000000000047941 */ /* 0x000fea0003800200 */
.L_x_12:
[----:B------:R-:W0:Y:S01]  /*0640*/  MUFU.RCP R2, R9 ;  /* 0x0000000900027308 */ /* 0x000e220000001000 */
[----:B------:R-:W-:Y:S01]  /*0650*/  BSSY.RECONVERGENT B4, `(.L_x_14) ;  /* 0x000000e000047945 */ /* 0x000fe20003800200 */
[----:B------:R-:W-:-:S06]  /*0660*/  FADD R31, R31, R8 ;  /* 0x000000081f1f7221 */ /* 0x000fcc0000000000 */
[----:B------:R-:W1:Y:S01]  /*0670*/  FCHK P0, R0, R9 ;  /* 0x0000000900007302 */ /* 0x000e620000000000 */
[----:B0-----:R-:W-:-:S04]  /*0680*/  FFMA R7, -R9, R2, 1 ;  /* 0x3f80000009077423 */ /* 0x001fc80000000102 */
[----:B------:R-:W-:-:S04]  /*0690*/  FFMA R11, R2, R7, R2 ;  /* 0x00000007020b7223 */ /* 0x000fc80000000002 */
[----:B------:R-:W-:-:S04]  /*06a0*/  FFMA R2, R0, R11, RZ ;  /* 0x0000000b00027223 */ /* 0x000fc800000000ff */
[----:B------:R-:W-:-:S04]  /*06b0*/  FFMA R7, -R9, R2, R0 ;  /* 0x0000000209077223 */ /* 0x000fc80000000100 */
[----:B------:R-:W-:Y:S01]  /*06c0*/  FFMA R7, R11, R7, R2 ;  /* 0x000000070b077223 */ /* 0x000fe20000000002 */
[----:B-1----:R-:W-:Y:S06]  /*06d0*/  @!P0 BRA `(.L_x_15) ;  /* 0x0000000000148947 */ /* 0x002fec0003800000 */
[----:B------:R-:W-:Y:S01]  /*06e0*/  MOV R2, R0 ;  /* 0x0000000000027202 */ /* 0x000fe20000000f00 */
[----:B------:R-:W-:Y:S01]  /*06f0*/  IMAD.MOV.U32 R7, RZ, RZ, R9 ;  /* 0x000000ffff077224 */ /* 0x000fe200078e0009 */
[----:B------:R-:W-:-:S07]  /*0700*/  MOV R6, 0x720 ;  /* 0x0000072000067802 */ /* 0x000fce0000000f00 */
[----:B------:R-:W-:Y:S05]  /*0710*/  CALL.REL.NOINC `($__internal_0_$__cuda_sm3x_div_rn_noftz_f32_slowpath) ;  /* 0x0000001000ec7944 */ /* 0x000fea0003c00000 */
[----:B------:R-:W-:-:S07]  /*0720*/  MOV R7, R8 ;  /* 0x0000000800077202 */ /* 0x000fce0000000f00 */
.L_x_15:
[----:B------:R-:W-:Y:S05]  /*0730*/  BSYNC.RECONVERGENT B4 ;  /* 0x0000000000047941 */ /* 0x000fea0003800200 */
.L_x_14:
        /* <DEDUP_REMOVED lines=11> */
[----:B------:R-:W-:Y:S02]  /*07f0*/  MOV R7, R9 ;  /* 0x0000000900077202 */ /* 0x000fe40000000f00 */
[----:B------:R-:W-:-:S07]  /*0800*/  MOV R6, 0x820 ;  /* 0x0000082000067802 */ /* 0x000fce0000000f00 */
[----:B------:R-:W-:Y:S05]  /*0810*/  CALL.REL.NOINC `($__internal_0_$__cuda_sm3x_div_rn_noftz_f32_slowpath) ;  /* 0x0000001000ac7944 */ /* 0x000fea0003c00000 */
[----:B------:R-:W-:-:S07]  /*0820*/  IMAD.MOV.U32 R0, RZ, RZ, R8 ;  /* 0x000000ffff007224 */ /* 0x000fce00078e0008 */
.L_x_17:
[----:B------:R-:W-:Y:S05]  /*0830*/  BSYNC.RECONVERGENT B4 ;  /* 0x0000000000047941 */ /* 0x000fea0003800200 */
.L_x_16:
[----:B------:R-:W-:-:S07]  /*0840*/  FADD R33, R33, R0 ;  /* 0x0000000021217221 */ /* 0x000fce0000000000 */
.L_x_5:
[----:B------:R-:W-:Y:S05]  /*0850*/  BSYNC.RECONVERGENT B3 ;  /* 0x0000000000037941 */ /* 0x000fea0003800200 */
.L_x_4:
[----:B------:R-:W-:Y:S01]  /*0860*/  IADD3 R3, PT, PT, R29, 0x1, RZ ;  /* 0x000000011d037810 */ /* 0x000fe20007ffe0ff */
[----:B------:R-:W-:Y:S03]  /*0870*/  BSSY.RECONVERGENT B3, `(.L_x_18) ;  /* 0x000006a000037945 */ /* 0x000fe60003800200 */
[----:B------:R-:W-:-:S13]  /*0880*/  ISETP.NE.AND P0, PT, R34, R3, PT ;  /* 0x000000032200720c */ /* 0x000fda0003f05270 */
        /* <DEDUP_REMOVED lines=10> */
[----:B------:R-:W-:Y:S01]  /*0930*/  IADD3.X R7, PT, PT, R11, R26, RZ, P0, !PT ;  /* 0x0000001a0b077210 */ /* 0x000fe200007fe4ff */
[----:B------:R-:W2:Y:S01]  /*0940*/  LD.E R17, desc[UR4][R16.64] ;  /* 0x0000000410117980 */ /* 0x000ea2000c101900 */
[----:B----4-:R-:W-:Y:S01]  /*0950*/  IADD3 R10, P0, PT, R2, R28, RZ ;  /* 0x0000001c020a7210 */ /* 0x010fe20007f1e0ff */
[----:B------:R-:W-:Y:S02]  /*0960*/  IMAD.WIDE R14, R34, 0x4, R2 ;  /* 0x00000004220e7825 */ /* 0x000fe400078e0202 */
[----:B------:R-:W2:Y:S02]  /*0970*/  LD.E R0, desc[UR4][R8.64+0x4] ;  /* 0x0000040408007980 */ /* 0x000ea4000c101900 */
[----:B------:R-:W-:-:S02]  /*0980*/  IMAD.X R11, R3, 0x1, R26, P0 ;  /* 0x00000001030b7824 */ /* 0x000fc400000e061a */
        /* <DEDUP_REMOVED lines=17> */
[----:B------:R-:W-:-:S07]  /*0aa0*/  MOV R27, R9 ;  /* 0x00000009001b7202 */ /* 0x000fce0000000f00 */
[----:B------:R-:W-:Y:S05]  /*0ab0*/  CALL.REL.NOINC `($_Z15cuMoveParticlesPK12ParticleTypef$__internal_accurate_pow) ;  /* 0x0000001400a07944 */ /* 0x000fea0003c00000 */
[----:B------:R-:W-:-:S04]  /*0ac0*/  ISETP.GE.AND P0, PT, R45, RZ, PT ;  /* 0x000000ff2d00720c */ /* 0x000fc80003f06270 */
[----:B------:R-:W-:Y:S02]  /*0ad0*/  FSEL R6, R6, RZ, P0 ;  /* 0x000000ff06067208 */ /* 0x000fe40000000000 */
[----:B------:R-:W-:Y:S01]  /*0ae0*/  FSEL R7, R10, -QNAN , P0 ;  /* 0xfff800000a077808 */ /* 0x000fe20000000000 */
[----:B------:R-:W-:Y:S06]  /*0af0*/  BRA `(.L_x_22) ;  /* 0x0000000000047947 */ /* 0x000fec0003800000 */
.L_x_21:
[----:B------:R-:W-:-:S07]  /*0b00*/  CS2R R6, SRZ ;  /* 0x0000000000067805 */ /* 0x000fce000001ff00 */
.L_x_22:
[----:B------:R-:W-:Y:S05]  /*0b10*/  BSYNC.RECONVERGENT B1 ;  /* 0x0000000000017941 */ /* 0x000fea0003800200 */
.L_x_20:
        /* <DEDUP_REMOVED lines=12> */
.L_x_25:
[----:B------:R-:W-:-:S11]  /*0be0*/  DADD R6, R44, 1.5 ;  /* 0x3ff800002c067429 */ /* 0x000fd60000000000 */
.L_x_24:
[----:B------:R-:W-:Y:S05]  /*0bf0*/  BSYNC.RECONVERGENT B1 ;  /* 0x0000000000017941 */ /* 0x000fea0003800200 */
.L_x_23:
        /* <DEDUP_REMOVED lines=15> */
.L_x_27:
[----:B------:R-:W-:Y:S05]  /*0cf0*/  BSYNC.RECONVERGENT B4 ;  /* 0x0000000000047941 */ /* 0x000fea0003800200 */
.L_x_26:
        /* <DEDUP_REMOVED lines=15> */
.L_x_29:
[----:B------:R-:W-:Y:S05]  /*0df0*/  BSYNC.RECONVERGENT B4 ;  /* 0x0000000000047941 */ /* 0x000fea0003800200 */
.L_x_28:
        /* <DEDUP_REMOVED lines=15> */
.L_x_31:
[----:B------:R-:W-:Y:S05]  /*0ef0*/  BSYNC.RECONVERGENT B4 ;  /* 0x0000000000047941 */ /* 0x000fea0003800200 */
.L_x_30:
[----:B------:R-:W-:-:S07]  /*0f00*/  FADD R33, R33, R0 ;  /* 0x0000000021217221 */ /* 0x000fce0000000000 */
.L_x_19:
[----:B------:R-:W-:Y:S05]  /*0f10*/  BSYNC.RECONVERGENT B3 ;  /* 0x0000000000037941 */ /* 0x000fea0003800200 */
.L_x_18:
[----:B------:R-:W-:Y:S01]  /*0f20*/  IADD3 R29, PT, PT, R29, 0x2, RZ ;  /* 0x000000021d1d7810 */ /* 0x000fe20007ffe0ff */
[----:B------:R-:W-:Y:S01]  /*0f30*/  VIADD R30, R30, 0x2 ;  /* 0x000000021e1e7836 */ /* 0x000fe20000000000 */
[----:B------:R-:W-:Y:S02]  /*0f40*/  IADD3 R28, P1, PT, R28, 0x8, RZ ;  /* 0x000000081c1c7810 */ /* 0x000fe40007f3e0ff */
[----:B------:R-:W-:Y:S02]  /*0f50*/  ISETP.NE.AND P0, PT, R29, R36, PT ;  /* 0x000000241d00720c */ /* 0x000fe40003f05270 */
[----:B------:R-:W-:-:S11]  /*0f60*/  IADD3.X R26, PT, PT, RZ, R26, RZ, P1, !PT ;  /* 0x0000001aff1a7210 */ /* 0x000fd60000ffe4ff */
[----:B------:R-:W-:Y:S05]  /*0f70*/  @P0 BRA `(.L_x_32) ;  /* 0xfffffff0008c0947 */ /* 0x000fea000383ffff */
[----:B------:R-:W-:-:S07]  /*0f80*/  IMAD.MOV.U32 R17, RZ, RZ, R36 ;  /* 0x000000ffff117224 */ /* 0x000fce00078e0024 */
.L_x_3:
[----:B------:R-:W-:Y:S01]  /*0f90*/  ISETP.NE.AND P0, PT, R34, R17, PT ;  /* 0x000000112200720c */ /* 0x000fe20003f05270 */
[----:B------:R-:W-:Y:S01]  /*0fa0*/  BSSY.RECONVERGENT B3, `(.L_x_33) ;  /* 0x0000068000037945 */ /* 0x000fe20003800200 */
[----:B------:R-:W-:-:S04]  /*0fb0*/  LOP3.LUT R0, R40, 0x1, RZ, 0xc0, !PT ;  /* 0x0000000128007812 */ /* 0x000fc800078ec0ff */
[----:B------:R-:W-:-:S13]  /*0fc0*/  ISETP.NE.U32.OR P0, PT, R0, 0x1, !P0 ;  /* 0x000000010000780c */ /* 0x000fda0004705470 */
[----:B------:R-:W-:Y:S05]  /*0fd0*/  @P0 BRA `(.L_x_34) ;  /* 0x0000000400900947 */ /* 0x000fea0003800000 */
[----:B------:R-:W0:Y:S02]  /*0fe0*/  LDC.64 R18, c[0x0][0x380] ;  /* 0x0000e000ff127b82 */ /* 0x000e240000000a00 */
[----:B0-----:R-:W2:Y:S04]  /*0ff0*/  LDG.E.64 R8, desc[UR4][R18.64+0x8] ;  /* 0x0000080412087981 */ /* 0x001ea8000c1e1b00 */
[----:B------:R-:W3:Y:S04]  /*1000*/  LDG.E.64 R2, desc[UR4][R18.64] ;  /* 0x0000000412027981 */ /* 0x000ee8000c1e1b00 */
[----:B------:R-:W4:Y:S01]  /*1010*/  LDG.E.64 R14, desc[UR4][R18.64+0x10] ;  /* 0x00001004120e7981 */ /* 0x000f22000c1e1b00 */
[----:B--2---:R-:W-:-:S04]  /*1020*/  IMAD.WIDE R12, R34, 0x4, R8 ;  /* 0x00000004220c7825 */ /* 0x004fc800078e0208 */
[C---:B------:R-:W-:Y:S02]  /*1030*/  IMAD.WIDE.U32 R10, R17.reuse, 0x4, R8 ;  /* 0x00000004110a7825 */ /* 0x040fe400078e0008 */
[----:B------:R-:W2:Y:S02]  /*1040*/  LD.E R13, desc[UR4][R12.64] ;  /* 0x000000040c0d7980 */ /* 0x000ea4000c101900 */
[C-C-:B---3--:R-:W-:Y:S02]  /*1050*/  IMAD.WIDE.U32 R6, R17.reuse, 0x4, R2.reuse ;  /* 0x0000000411067825 */ /* 0x148fe400078e0002 */
[----:B------:R-:W2:Y:S02]  /*1060*/  LD.E R0, desc[UR4][R10.64] ;  /* 0x000000040a007980 */ /* 0x000ea4000c101900 */
[----:B------:R-:W-:Y:S02]  /*1070*/  IMAD.WIDE R8, R34, 0x4, R2 ;  /* 0x0000000422087825 */ /* 0x000fe400078e0202 */
[----:B------:R0:W3:Y:S02]  /*1080*/  LD.E R6, desc[UR4][R6.64] ;  /* 0x0000000406067980 */ /* 0x0000e4000c101900 */
[----:B----4-:R-:W-:-:S02]  /*1090*/  IMAD.WIDE.U32 R16, R17, 0x4, R14 ;  /* 0x0000000411107825 */ /* 0x010fc400078e000e */
[----:B------:R-:W3:Y:S02]  /*10a0*/  LD.E R9, desc[UR4][R8.64] ;  /* 0x0000000408097980 */ /* 0x000ee4000c101900 */
[----:B------:R-:W-:Y:S02]  /*10b0*/  IMAD.WIDE R14, R34, 0x4, R14 ;  /* 0x00000004220e7825 */ /* 0x000fe400078e020e */
[----:B------:R-:W4:Y:S04]  /*10c0*/  LD.E R3, desc[UR4][R16.64] ;  /* 0x0000000410037980 */ /* 0x000f28000c101900 */
[----:B------:R-:W4:Y:S01]  /*10d0*/  LD.E R14, desc[UR4][R14.64] ;  /* 0x000000040e0e7980 */ /* 0x000f22000c101900 */
[----:B------:R-:W-:Y:S01]  /*10e0*/  BSSY.RECONVERGENT B1, `(.L_x_35) ;  /* 0x0000014000017945 */ /* 0x000fe20003800200 */
[----:B--2---:R-:W-:-:S04]  /*10f0*/  FADD R0, R0, -R13 ;  /* 0x8000000d00007221 */ /* 0x004fc80000000000 */
[----:B0-----:R-:W-:Y:S01]  /*1100*/  FMUL R7, R0, R0 ;  /* 0x0000000000077220 */ /* 0x001fe20000400000 */
[----:B---3--:R-:W-:-:S04]  /*1110*/  FADD R2, R6, -R9 ;  /* 0x8000000906027221 */ /* 0x008fc80000000000 */
        /* <DEDUP_REMOVED lines=15> */
.L_x_36:
[----:B------:R-:W-:-:S07]  /*1210*/  CS2R R6, SRZ ;  /* 0x0000000000067805 */ /* 0x000fce000001ff00 */
.L_x_37:
[----:B------:R-:W-:Y:S05]  /*1220*/  BSYNC.RECONVERGENT B1 ;  /* 0x0000000000017941 */ /* 0x000fea0003800200 */
.L_x_35:
        /* <DEDUP_REMOVED lines=12> */
.L_x_40:
[----:B------:R-:W-:-:S11]  /*12f0*/  DADD R6, R28, 1.5 ;  /* 0x3ff800001c067429 */ /* 0x000fd60000000000 */
.L_x_39:
[----:B------:R-:W-:Y:S05]  /*1300*/  BSYNC.RECONVERGENT B1 ;  /* 0x0000000000017941 */ /* 0x000fea0003800200 */
.L_x_38:
        /* <DEDUP_REMOVED lines=15> */
.L_x_42:
[----:B------:R-:W-:Y:S05]  /*1400*/  BSYNC.RECONVERGENT B4 ;  /* 0x0000000000047941 */ /* 0x000fea0003800200 */
.L_x_41:
        /* <DEDUP_REMOVED lines=15> */
.L_x_44:
[----:B------:R-:W-:Y:S05]  /*1500*/  BSYNC.RECONVERGENT B4 ;  /* 0x0000000000047941 */ /* 0x000fea0003800200 */
.L_x_43:
        /* <DEDUP_REMOVED lines=15> */
.L_x_46:
[----:B------:R-:W-:Y:S05]  /*1600*/  BSYNC.RECONVERGENT B4 ;  /* 0x0000000000047941 */ /* 0x000fea0003800200 */
.L_x_45:
[----:B------:R-:W-:-:S07]  /*1610*/  FADD R33, R0, R33 ;  /* 0x0000002100217221 */ /* 0x000fce0000000000 */
.L_x_34:
[----:B------:R-:W-:Y:S05]  /*1620*/  BSYNC.RECONVERGENT B3 ;  /* 0x0000000000037941 */ /* 0x000fea0003800200 */
.L_x_33:
[----:B------:R-:W2:Y:S01]  /*1630*/  LDG.E.64 R2, desc[UR4][R4.64+0x18] ;  /* 0x0000180404027981 */ /* 0x000ea2000c1e1b00 */
[----:B------:R-:W0:Y:S01]  /*1640*/  LDCU UR6, c[0x0][0x388] ;  /* 0x00007100ff0677ac */ /* 0x000e220008000800 */
[----:B--2---:R-:W-:-:S05]  /*1650*/  IMAD.WIDE R2, R34, 0x4, R2 ;  /* 0x0000000422027825 */ /* 0x004fca00078e0202 */
[----:B------:R-:W0:Y:S02]  /*1660*/  LD.E R0, desc[UR4][R2.64] ;  /* 0x0000000402007980 */ /* 0x000e24000c101900 */
[----:B0-----:R-:W-:-:S05]  /*1670*/  FFMA R31, R31, UR6, R0 ;  /* 0x000000061f1f7c23 */ /* 0x001fca0008000000 */
[----:B------:R0:W-:Y:S04]  /*1680*/  ST.E desc[UR4][R2.64], R31 ;  /* 0x0000001f02007985 */ /* 0x0001e8000c101904 */
[----:B------:R-:W2:Y:S02]  /*1690*/  LDG.E.64 R6, desc[UR4][R4.64+0x20] ;  /* 0x0000200404067981 */ /* 0x000ea4000c1e1b00 */
[----:B--2---:R-:W-:-:S05]  /*16a0*/  IMAD.WIDE R6, R34, 0x4, R6 ;  /* 0x0000000422067825 */ /* 0x004fca00078e0206 */
[----:B------:R-:W2:Y:S02]  /*16b0*/  LD.E R9, desc[UR4][R6.64] ;  /* 0x0000000406097980 */ /* 0x000ea4000c101900 */
[----:B--2---:R-:W-:-:S05]  /*16c0*/  FFMA R11, R32, UR6, R9 ;  /* 0x00000006200b7c23 */ /* 0x004fca0008000009 */
[----:B------:R0:W-:Y:S04]  /*16d0*/  ST.E desc[UR4][R6.64], R11 ;  /* 0x0000000b06007985 */ /* 0x0001e8000c101904 */
[----:B------:R-:W2:Y:S02]  /*16e0*/  LDG.E.64 R8, desc[UR4][R4.64+0x28] ;  /* 0x0000280404087981 */ /* 0x000ea4000c1e1b00 */
[----:B--2---:R-:W-:-:S05]  /*16f0*/  IMAD.WIDE R8, R34, 0x4, R8 ;  /* 0x0000000422087825 */ /* 0x004fca00078e0208 */
[----:B------:R-:W2:Y:S01]  /*1700*/  LD.E R0, desc[UR4][R8.64] ;  /* 0x0000000408007980 */ /* 0x000ea2000c101900 */
[----:B------:R-:W-:-:S04]  /*1710*/  IADD3 R34, PT, PT, R35, R34, RZ ;  /* 0x0000002223227210 */ /* 0x000fc80007ffe0ff */
[----:B------:R-:W-:Y:S01]  /*1720*/  ISETP.GE.AND P0, PT, R34, R40, PT ;  /* 0x000000282200720c */ /* 0x000fe20003f06270 */
[----:B--2---:R-:W-:-:S05]  /*1730*/  FFMA R33, R33, UR6, R0 ;  /* 0x0000000621217c23 */ /* 0x004fca0008000000 */
[----:B------:R0:W-:Y:S07]  /*1740*/  ST.E desc[UR4][R8.64], R33 ;  /* 0x0000002108007985 */ /* 0x0001ee000c101904 */
[----:B------:R-:W-:Y:S05]  /*1750*/  @!P0 BRA `(.L_x_47) ;  /* 0xffffffe800708947 */ /* 0x000fea000383ffff */
[----:B------:R-:W-:Y:S05]  /*1760*/  BRA `(.L_x_1) ;  /* 0x00000000004c7947 */ /* 0x000fea0003800000 */
.L_x_2:
[----:B------:R-:W-:-:S07]  /*1770*/  IMAD.MOV.U32 R11, RZ, RZ, R37 ;  /* 0x000000ffff0b7224 */ /* 0x000fce00078e0025 */
.L_x_48:
[----:B-1----:R-:W2:Y:S02]  /*1780*/  LDG.E.64 R2, desc[UR4][R4.64+0x18] ;  /* 0x0000180404027981 */ /* 0x002ea4000c1e1b00 */
[----:B--2---:R-:W-:-:S05]  /*1790*/  IMAD.WIDE R2, R11, 0x4, R2 ;  /* 0x000000040b027825 */ /* 0x004fca00078e0202 */
[----:B------:R-:W2:Y:S02]  /*17a0*/  LD.E R0, desc[UR4][R2.64] ;  /* 0x0000000402007980 */ /* 0x000ea4000c101900 */
[----:B--2---:R-:W-:-:S05]  /*17b0*/  FFMA R13, RZ, UR10, R0 ;  /* 0x0000000aff0d7c23 */ /* 0x004fca0008000000 */
[----:B------:R1:W-:Y:S04]  /*17c0*/  ST.E desc[UR4][R2.64], R13 ;  /* 0x0000000d02007985 */ /* 0x0003e8000c101904 */
[----:B------:R-:W2:Y:S02]  /*17d0*/  LDG.E.64 R6, desc[UR4][R4.64+0x20] ;  /* 0x0000200404067981 */ /* 0x000ea4000c1e1b00 */
[----:B--2---:R-:W-:-:S05]  /*17e0*/  IMAD.WIDE R6, R11, 0x4, R6 ;  /* 0x000000040b067825 */ /* 0x004fca00078e0206 */
[----:B------:R-:W2:Y:S02]  /*17f0*/  LD.E R0, desc[UR4][R6.64] ;  /* 0x0000000406007980 */ /* 0x000ea4000c101900 */
[----:B--2---:R-:W-:-:S05]  /*1800*/  FFMA R15, RZ, UR10, R0 ;  /* 0x0000000aff0f7c23 */ /* 0x004fca0008000000 */
[----:B------:R1:W-:Y:S04]  /*1810*/  ST.E desc[UR4][R6.64], R15 ;  /* 0x0000000f06007985 */ /* 0x0003e8000c101904 */
[----:B------:R-:W2:Y:S02]  /*1820*/  LDG.E.64 R8, desc[UR4][R4.64+0x28] ;  /* 0x0000280404087981 */ /* 0x000ea4000c1e1b00 */
[----:B--2---:R-:W-:-:S05]  /*1830*/  IMAD.WIDE R8, R11, 0x4, R8 ;  /* 0x000000040b087825 */ /* 0x004fca00078e0208 */
[----:B------:R-:W2:Y:S01]  /*1840*/  LD.E R0, desc[UR4][R8.64] ;  /* 0x0000000408007980 */ /* 0x000ea2000c101900 */
[----:B------:R-:W-:-:S04]  /*1850*/  IADD3 R11, PT, PT, R35, R11, RZ ;  /* 0x0000000b230b7210 */ /* 0x000fc80007ffe0ff */
[----:B------:R-:W-:Y:S01]  /*1860*/  ISETP.GE.AND P0, PT, R11, R40, PT ;  /* 0x000000280b00720c */ /* 0x000fe20003f06270 */
[----:B--2---:R-:W-:-:S05]  /*1870*/  FFMA R17, RZ, UR10, R0 ;  /* 0x0000000aff117c23 */ /* 0x004fca0008000000 */
[----:B------:R1:W-:Y:S07]  /*1880*/  ST.E desc[UR4][R8.64], R17 ;  /* 0x0000001108007985 */ /* 0x0003ee000c101904 */
[----:B------:R-:W-:Y:S05]  /*1890*/  @!P0 BRA `(.L_x_48) ;  /* 0xfffffffc00b88947 */ /* 0x000fea000383ffff */
.L_x_1:
[----:B------:R-:W-:Y:S05]  /*18a0*/  BSYNC.RECONVERGENT B0 ;  /* 0x0000000000007941 */ /* 0x000fea0003800200 */
.L_x_0:
[----:B------:R-:W-:Y:S01]  /*18b0*/  BAR.SYNC.DEFER_BLOCKING 0x0 ;  /* 0x0000000000007b1d */ /* 0x000fe20000010000 */
[----:B------:R-:W-:-:S13]  /*18c0*/  ISETP.GE.AND P0, PT, R37, R40, PT ;  /* 0x000000282500720c */ /* 0x000fda0003f06270 */
[----:B------:R-:W-:Y:S05]  /*18d0*/  @P0 EXIT ;  /* 0x000000000000094d */ /* 0x000fea0003800000 */
[----:B------:R-:W2:Y:S01]  /*18e0*/  LDCU UR6, c[0x0][0x370] ;  /* 0x00006e00ff0677ac */ /* 0x000ea20008000800 */
[----:B------:R-:W3:Y:S01]  /*18f0*/  LDCU UR7, c[0x0][0x388] ;  /* 0x00007100ff0777ac */ /* 0x000ee20008000800 */
[----:B--2---:R-:W-:-:S07]  /*1900*/  IMAD R38, R38, UR6, RZ ;  /* 0x0000000626267c24 */ /* 0x004fce000f8e02ff */
.L_x_49:
[----:B012---:R-:W2:Y:S04]  /*1910*/  LDG.E.64 R2, desc[UR4][R4.64+0x18] ;  /* 0x0000180404027981 */ /* 0x007ea8000c1e1b00 */
[----:B------:R-:W4:Y:S01]  /*1920*/  LDG.E.64 R6, desc[UR4][R4.64] ;  /* 0x0000000404067981 */ /* 0x000f22000c1e1b00 */
[----:B--2---:R-:W-:-:S04]  /*1930*/  IMAD.WIDE R2, R37, 0x4, R2 ;  /* 0x0000000425027825 */ /* 0x004fc800078e0202 */
[----:B----4-:R-:W-:Y:S02]  /*1940*/  IMAD.WIDE R6, R37, 0x4, R6 ;  /* 0x0000000425067825 */ /* 0x010fe400078e0206 */
[----:B------:R-:W3:Y:S04]  /*1950*/  LD.E R2, desc[UR4][R2.64] ;  /* 0x0000000402027980 */ /* 0x000ee8000c101900 */
[----:B------:R-:W3:Y:S02]  /*1960*/  LD.E R9, desc[UR4][R6.64] ;  /* 0x0000000406097980 */ /* 0x000ee4000c101900 */
[----:B---3--:R-:W-:-:S05]  /*1970*/  FFMA R15, R2, UR7, R9 ;  /* 0x00000007020f7c23 */ /* 0x008fca0008000009 */
[----:B------:R0:W-:Y:S04]  /*1980*/  ST.E desc[UR4][R6.64], R15 ;  /* 0x0000000f06007985 */ /* 0x0001e8000c101904 */
[----:B------:R-:W2:Y:S04]  /*1990*/  LDG.E.64 R8, desc[UR4][R4.64+0x20] ;  /* 0x0000200404087981 */ /* 0x000ea8000c1e1b00 */
[----:B------:R-:W3:Y:S01]  /*19a0*/  LDG.E.64 R10, desc[UR4][R4.64+0x8] ;  /* 0x00000804040a7981 */ /* 0x000ee2000c1e1b00 */
[----:B--2---:R-:W-:-:S04]  /*19b0*/  IMAD.WIDE R8, R37, 0x4, R8 ;  /* 0x0000000425087825 */ /* 0x004fc800078e0208 */
[----:B---3--:R-:W-:Y:S02]  /*19c0*/  IMAD.WIDE R10, R37, 0x4, R10 ;  /* 0x00000004250a7825 */ /* 0x008fe400078e020a */
[----:B------:R-:W2:Y:S04]  /*19d0*/  LD.E R8, desc[UR4][R8.64] ;  /* 0x0000000408087980 */ /* 0x000ea8000c101900 */
[----:B------:R-:W2:Y:S02]  /*19e0*/  LD.E R13, desc[UR4][R10.64] ;  /* 0x000000040a0d7980 */ /* 0x000ea4000c101900 */
[----:B--2---:R-:W-:-:S05]  /*19f0*/  FFMA R17, R8, UR7, R13 ;  /* 0x0000000708117c23 */ /* 0x004fca000800000d */
[----:B------:R2:W-:Y:S04]  /*1a00*/  ST.E desc[UR4][R10.64], R17 ;  /* 0x000000110a007985 */ /* 0x0005e8000c101904 */
[----:B------:R-:W3:Y:S04]  /*1a10*/  LDG.E.64 R2, desc[UR4][R4.64+0x28] ;  /* 0x0000280404027981 */ /* 0x000ee8000c1e1b00 */
[----:B------:R-:W4:Y:S01]  /*1a20*/  LDG.E.64 R12, desc[UR4][R4.64+0x10] ;  /* 0x00001004040c7981 */ /* 0x000f22000c1e1b00 */
[----:B---3--:R-:W-:-:S04]  /*1a30*/  IMAD.WIDE R2, R37, 0x4, R2 ;  /* 0x0000000425027825 */ /* 0x008fc800078e0202 */
[----:B----4-:R-:W-:Y:S02]  /*1a40*/  IMAD.WIDE R12, R37, 0x4, R12 ;  /* 0x00000004250c7825 */ /* 0x010fe400078e020c */
[----:B------:R-:W3:Y:S04]  /*1a50*/  LD.E R2, desc[UR4][R2.64] ;  /* 0x0000000402027980 */ /* 0x000ee8000c101900 */
[----:B0-----:R-:W3:Y:S01]  /*1a60*/  LD.E R7, desc[UR4][R12.64] ;  /* 0x000000040c077980 */ /* 0x001ee2000c101900 */
[----:B------:R-:W-:-:S05]  /*1a70*/  IMAD.IADD R37, R38, 0x1, R37 ;  /* 0x0000000126257824 */ /* 0x000fca00078e0225 */
[----:B------:R-:W-:Y:S01]  /*1a80*/  ISETP.GE.AND P0, PT, R37, R40, PT ;  /* 0x000000282500720c */ /* 0x000fe20003f06270 */
[----:B---3--:R-:W-:-:S05]  /*1a90*/  FFMA R7, R2, UR7, R7 ;  /* 0x0000000702077c23 */ /* 0x008fca0008000007 */
[----:B------:R2:W-:Y:S07]  /*1aa0*/  ST.E desc[UR4][R12.64], R7 ;  /* 0x000000070c007985 */ /* 0x0005ee000c101904 */
[----:B------:R-:W-:Y:S05]  /*1ab0*/  @!P0 BRA `(.L_x_49) ;  /* 0xfffffffc00948947 */ /* 0x000fea000383ffff */
[----:B------:R-:W-:Y:S05]  /*1ac0*/  EXIT ;  /* 0x000000000000794d */ /* 0x000fea0003800000 */
        .weak           $__internal_0_$__cuda_sm3x_div_rn_noftz_f32_slowpath
        .type           $__internal_0_$__cuda_sm3x_div_rn_noftz_f32_slowpath,@function
        .size           $__internal_0_$__cuda_sm3x_div_rn_noftz_f32_slowpath,($_Z15cuMoveParticlesPK12ParticleTypef$__internal_accurate_pow - $__internal_0_$__cuda_sm3x_div_rn_noftz_f32_slowpath)
$__internal_0_$__cuda_sm3x_div_rn_noftz_f32_slowpath:
[----:B------:R-:W-:Y:S01]  /*1ad0*/  SHF.R.U32.HI R8, RZ, 0x17, R7 ;  /* 0x00000017ff087819 */ /* 0x000fe20000011607 */
[----:B------:R-:W-:Y:S01]  /*1ae0*/  BSSY.RECONVERGENT B1, `(.L_x_50) ;  /* 0x0000062000017945 */ /* 0x000fe20003800200 */
[----:B------:R-:W-:Y:S02]  /*1af0*/  SHF.R.U32.HI R10, RZ, 0x17, R2 ;  /* 0x00000017ff0a7819 */ /* 0x000fe40000011602 */
[----:B------:R-:W-:Y:S02]  /*1b00*/  LOP3.LUT R8, R8, 0xff, RZ, 0xc0, !PT ;  /* 0x000000ff08087812 */ /* 0x000fe400078ec0ff */
[----:B------:R-:W-:Y:S02]  /*1b10*/  LOP3.LUT R11, R10, 0xff, RZ, 0xc0, !PT ;  /* 0x000000ff0a0b7812 */ /* 0x000fe400078ec0ff */
[----:B------:R-:W-:-:S03]  /*1b20*/  IADD3 R13, PT, PT, R8, -0x1, RZ ;  /* 0xffffffff080d7810 */ /* 0x000fc60007ffe0ff */
[----:B------:R-:W-:Y:S01]  /*1b30*/  VIADD R12, R11, 0xffffffff ;  /* 0xffffffff0b0c7836 */ /* 0x000fe20000000000 */
[----:B------:R-:W-:-:S04]  /*1b40*/  ISETP.GT.U32.AND P0, PT, R13, 0xfd, PT ;  /* 0x000000fd0d00780c */ /* 0x000fc80003f04070 */
[----:B------:R-:W-:-:S13]  /*1b50*/  ISETP.GT.U32.OR P0, PT, R12, 0xfd, P0 ;  /* 0x000000fd0c00780c */ /* 0x000fda0000704470 */
[----:B------:R-:W-:Y:S01]  /*1b60*/  @!P0 MOV R10, RZ ;  /* 0x000000ff000a8202 */ /* 0x000fe20000000f00 */
[----:B------:R-:W-:Y:S06]  /*1b70*/  @!P0 BRA `(.L_x_51) ;  /* 0x00000000005c8947 */ /* 0x000fec0003800000 */
[----:B------:R-:W-:Y:S02]  /*1b80*/  FSETP.GTU.FTZ.AND P0, PT, |R2|, +INF , PT ;  /* 0x7f8000000200780b */ /* 0x000fe40003f1c200 */
[----:B------:R-:W-:-:S04]  /*1b90*/  FSETP.GTU.FTZ.AND P1, PT, |R7|, +INF , PT ;  /* 0x7f8000000700780b */ /* 0x000fc80003f3c200 */
[----:B------:R-:W-:-:S13]  /*1ba0*/  PLOP3.LUT P0, PT, P0, P1, PT, 0xf8, 0x8f ;  /* 0x00000000008f781c */ /* 0x000fda0000703f70 */
[----:B------:R-:W-:Y:S05]  /*1bb0*/  @P0 BRA `(.L_x_52) ;  /* 0x00000004004c0947 */ /* 0x000fea0003800000 */
[----:B------:R-:W-:-:S13]  /*1bc0*/  LOP3.LUT P0, RZ, R7, 0x7fffffff, R2, 0xc8, !PT ;  /* 0x7fffffff07ff7812 */ /* 0x000fda000780c802 */
[----:B------:R-:W-:Y:S05]  /*1bd0*/  @!P0 BRA `(.L_x_53) ;  /* 0x00000004003c8947 */ /* 0x000fea0003800000 */
[C---:B------:R-:W-:Y:S02]  /*1be0*/  FSETP.NEU.FTZ.AND P2, PT, |R2|.reuse, +INF , PT ;  /* 0x7f8000000200780b */ /* 0x040fe40003f5d200 */
[----:B------:R-:W-:Y:S02]  /*1bf0*/  FSETP.NEU.FTZ.AND P1, PT, |R7|, +INF , PT ;  /* 0x7f8000000700780b */ /* 0x000fe40003f3d200 */
[----:B------:R-:W-:-:S11]  /*1c00*/  FSETP.NEU.FTZ.AND P0, PT, |R2|, +INF , PT ;  /* 0x7f8000000200780b */ /* 0x000fd60003f1d200 */
[----:B------:R-:W-:Y:S05]  /*1c10*/  @!P1 BRA !P2, `(.L_x_53) ;  /* 0x00000004002c9947 */ /* 0x000fea0005000000 */
[----:B------:R-:W-:-:S04]  /*1c20*/  LOP3.LUT P2, RZ, R2, 0x7fffffff, RZ, 0xc0, !PT ;  /* 0x7fffffff02ff7812 */ /* 0x000fc8000784c0ff */
[----:B------:R-:W-:-:S13]  /*1c30*/  PLOP3.LUT P1, PT, P1, P2, PT, 0x2f, 0xf2 ;  /* 0x0000000000f2781c */ /* 0x000fda0000f24577 */
[----:B------:R-:W-:Y:S05]  /*1c40*/  @P1 BRA `(.L_x_54) ;  /* 0x0000000400181947 */ /* 0x000fea0003800000 */
[----:B------:R-:W-:-:S04]  /*1c50*/  LOP3.LUT P1, RZ, R7, 0x7fffffff, RZ, 0xc0, !PT ;  /* 0x7fffffff07ff7812 */ /* 0x000fc8000782c0ff */
[----:B------:R-:W-:-:S13]  /*1c60*/  PLOP3.LUT P0, PT, P0, P1, PT, 0x2f, 0xf2 ;  /* 0x0000000000f2781c */ /* 0x000fda0000702577 */
[----:B------:R-:W-:Y:S05]  /*1c70*/  @P0 BRA `(.L_x_55) ;  /* 0x0000000400000947 */ /* 0x000fea0003800000 */
[----:B------:R-:W-:Y:S02]  /*1c80*/  ISETP.GE.AND P0, PT, R12, RZ, PT ;  /* 0x000000ff0c00720c */ /* 0x000fe40003f06270 */
[----:B------:R-:W-:-:S11]  /*1c90*/  ISETP.GE.AND P1, PT, R13, RZ, PT ;  /* 0x000000ff0d00720c */ /* 0x000fd60003f26270 */
[----:B------:R-:W-:Y:S01]  /*1ca0*/  @P0 IMAD.MOV.U32 R10, RZ, RZ, RZ ;  /* 0x000000ffff0a0224 */ /* 0x000fe200078e00ff */
[----:B------:R-:W-:Y:S01]  /*1cb0*/  @!P0 MOV R10, 0xffffffc0 ;  /* 0xffffffc0000a8802 */ /* 0x000fe20000000f00 */
[----:B------:R-:W-:Y:S01]  /*1cc0*/  @!P0 FFMA R2, R2, 1.84467440737095516160e+19, RZ ;  /* 0x5f80000002028823 */ /* 0x000fe200000000ff */
[----:B------:R-:W-:-:S03]  /*1cd0*/  @!P1 FFMA R7, R7, 1.84467440737095516160e+19, RZ ;  /* 0x5f80000007079823 */ /* 0x000fc600000000ff */
[----:B------:R-:W-:-:S07]  /*1ce0*/  @!P1 VIADD R10, R10, 0x40 ;  /* 0x000000400a0a9836 */ /* 0x000fce0000000000 */
.L_x_51:
[----:B------:R-:W-:Y:S01]  /*1cf0*/  LEA R12, R8, 0xc0800000, 0x17 ;  /* 0xc0800000080c7811 */ /* 0x000fe200078eb8ff */
[----:B------:R-:W-:Y:S01]  /*1d00*/  VIADD R11, R11, 0xffffff81 ;  /* 0xffffff810b0b7836 */ /* 0x000fe20000000000 */
[----:B------:R-:W-:Y:S02]  /*1d10*/  BSSY.RECONVERGENT B2, `(.L_x_56) ;  /* 0x0000035000027945 */ /* 0x000fe40003800200 */
[----:B------:R-:W-:Y:S01]  /*1d20*/  IADD3 R13, PT, PT, -R12, R7, RZ ;  /* 0x000000070c0d7210 */ /* 0x000fe20007ffe1ff */
[C---:B------:R-:W-:Y:S01]  /*1d30*/  IMAD R2, R11.reuse, -0x800000, R2 ;  /* 0xff8000000b027824 */ /* 0x040fe200078e0202 */
[----:B------:R-:W-:Y:S02]  /*1d40*/  IADD3 R11, PT, PT, R11, 0x7f, -R8 ;  /* 0x0000007f0b0b7810 */ /* 0x000fe40007ffe808 */
[----:B------:R-:W0:Y:S01]  /*1d50*/  MUFU.RCP R7, R13 ;  /* 0x0000000d00077308 */ /* 0x000e220000001000 */
[----:B------:R-:W-:Y:S01]  /*1d60*/  FADD.FTZ R15, -R13, -RZ ;  /* 0x800000ff0d0f7221 */ /* 0x000fe20000010100 */
[----:B------:R-:W-:-:S03]  /*1d70*/  IADD3 R11, PT, PT, R11, R10, RZ ;  /* 0x0000000a0b0b7210 */ /* 0x000fc60007ffe0ff */
[----:B0-----:R-:W-:-:S04]  /*1d80*/  FFMA R12, R7, R15, 1 ;  /* 0x3f800000070c7423 */ /* 0x001fc8000000000f */
[----:B------:R-:W-:-:S04]  /*1d90*/  FFMA R7, R7, R12, R7 ;  /* 0x0000000c07077223 */ /* 0x000fc80000000007 */
[----:B------:R-:W-:-:S04]  /*1da0*/  FFMA R12, R2, R7, RZ ;  /* 0x00000007020c7223 */ /* 0x000fc800000000ff */
[----:B------:R-:W-:-:S04]  /*1db0*/  FFMA R14, R15, R12, R2 ;  /* 0x0000000c0f0e7223 */ /* 0x000fc80000000002 */
[----:B------:R-:W-:-:S04]  /*1dc0*/  FFMA R12, R7, R14, R12 ;  /* 0x0000000e070c7223 */ /* 0x000fc8000000000c */
[----:B------:R-:W-:-:S04]  /*1dd0*/  FFMA R15, R15, R12, R2 ;  /* 0x0000000c0f0f7223 */ /* 0x000fc80000000002 */
[----:B------:R-:W-:-:S05]  /*1de0*/  FFMA R2, R7, R15, R12 ;  /* 0x0000000f07027223 */ /* 0x000fca000000000c */
[----:B------:R-:W-:-:S04]  /*1df0*/  SHF.R.U32.HI R8, RZ, 0x17, R2 ;  /* 0x00000017ff087819 */ /* 0x000fc80000011602 */
[----:B------:R-:W-:-:S05]  /*1e00*/  LOP3.LUT R8, R8, 0xff, RZ, 0xc0, !PT ;  /* 0x000000ff08087812 */ /* 0x000fca00078ec0ff */
[----:B------:R-:W-:-:S05]  /*1e10*/  IMAD.IADD R13, R8, 0x1, R11 ;  /* 0x00000001080d7824 */ /* 0x000fca00078e020b */
[----:B------:R-:W-:-:S04]  /*1e20*/  IADD3 R8, PT, PT, R13, -0x1, RZ ;  /* 0xffffffff0d087810 */ /* 0x000fc80007ffe0ff */
[----:B------:R-:W-:-:S13]  /*1e30*/  ISETP.GE.U32.AND P0, PT, R8, 0xfe, PT ;  /* 0x000000fe0800780c */ /* 0x000fda0003f06070 */
[----:B------:R-:W-:Y:S05]  /*1e40*/  @!P0 BRA `(.L_x_57) ;  /* 0x0000000000808947 */ /* 0x000fea0003800000 */
[----:B------:R-:W-:-:S13]  /*1e50*/  ISETP.GT.AND P0, PT, R13, 0xfe, PT ;  /* 0x000000fe0d00780c */ /* 0x000fda0003f04270 */
[----:B------:R-:W-:Y:S05]  /*1e60*/  @P0 BRA `(.L_x_58) ;  /* 0x00000000006c0947 */ /* 0x000fea0003800000 */
[----:B------:R-:W-:-:S13]  /*1e70*/  ISETP.GE.AND P0, PT, R13, 0x1, PT ;  /* 0x000000010d00780c */ /* 0x000fda0003f06270 */
[----:B------:R-:W-:Y:S05]  /*1e80*/  @P0 BRA `(.L_x_59) ;  /* 0x0000000000740947 */ /* 0x000fea0003800000 */
[----:B------:R-:W-:Y:S02]  /*1e90*/  ISETP.GE.AND P0, PT, R13, -0x18, PT ;  /* 0xffffffe80d00780c */ /* 0x000fe40003f06270 */
[----:B------:R-:W-:-:S11]  /*1ea0*/  LOP3.LUT R2, R2, 0x80000000, RZ, 0xc0, !PT ;  /* 0x8000000002027812 */ /* 0x000fd600078ec0ff */
[----:B------:R-:W-:Y:S05]  /*1eb0*/  @!P0 BRA `(.L_x_59) ;  /* 0x0000000000688947 */ /* 0x000fea0003800000 */
[-CC-:B------:R-:W-:Y:S01]  /*1ec0*/  FFMA.RZ R8, R7, R15.reuse, R12.reuse ;  /* 0x0000000f07087223 */ /* 0x180fe2000000c00c */
[C---:B------:R-:W-:Y:S01]  /*1ed0*/  VIADD R11, R13.reuse, 0x20 ;  /* 0x000000200d0b7836 */ /* 0x040fe20000000000 */
[C---:B------:R-:W-:Y:S02]  /*1ee0*/  ISETP.NE.AND P2, PT, R13.reuse, RZ, PT ;  /* 0x000000ff0d00720c */ /* 0x040fe40003f45270 */
[----:B------:R-:W-:Y:S02]  /*1ef0*/  ISETP.NE.AND P1, PT, R13, RZ, PT ;  /* 0x000000ff0d00720c */ /* 0x000fe40003f25270 */
[----:B------:R-:W-:Y:S01]  /*1f00*/  LOP3.LUT R10, R8, 0x7fffff, RZ, 0xc0, !PT ;  /* 0x007fffff080a7812 */ /* 0x000fe200078ec0ff */
[CCC-:B------:R-:W-:Y:S01]  /*1f10*/  FFMA.RP R8, R7.reuse, R15.reuse, R12.reuse ;  /* 0x0000000f07087223 */ /* 0x1c0fe2000000800c */
[----:B------:R-:W-:Y:S01]  /*1f20*/  FFMA.RM R7, R7, R15, R12 ;  /* 0x0000000f07077223 */ /* 0x000fe2000000400c */
[----:B------:R-:W-:Y:S02]  /*1f30*/  IADD3 R12, PT, PT, -R13, RZ, RZ ;  /* 0x000000ff0d0c7210 */ /* 0x000fe40007ffe1ff */
[----:B------:R-:W-:-:S02]  /*1f40*/  LOP3.LUT R10, R10, 0x800000, RZ, 0xfc, !PT ;  /* 0x008000000a0a7812 */ /* 0x000fc400078efcff */
[----:B------:R-:W-:Y:S02]  /*1f50*/  FSETP.NEU.FTZ.AND P0, PT, R8, R7, PT ;  /* 0x000000070800720b */ /* 0x000fe40003f1d000 */
[----:B------:R-:W-:Y:S02]  /*1f60*/  SHF.L.U32 R11, R10, R11, RZ ;  /* 0x0000000b0a0b7219 */ /* 0x000fe400000006ff */
[----:B------:R-:W-:Y:S02]  /*1f70*/  SEL R7, R12, RZ, P2 ;  /* 0x000000ff0c077207 */ /* 0x000fe40001000000 */
[----:B------:R-:W-:Y:S02]  /*1f80*/  ISETP.NE.AND P1, PT, R11, RZ, P1 ;  /* 0x000000ff0b00720c */ /* 0x000fe40000f25270 */
[----:B------:R-:W-:Y:S02]  /*1f90*/  SHF.R.U32.HI R7, RZ, R7, R10 ;  /* 0x00000007ff077219 */ /* 0x000fe4000001160a */
[----:B------:R-:W-:-:S02]  /*1fa0*/  PLOP3.LUT P0, PT, P0, P1, PT, 0xf8, 0x8f ;  /* 0x00000000008f781c */ /* 0x000fc40000703f70 */
[----:B------:R-:W-:Y:S02]  /*1fb0*/  SHF.R.U32.HI R11, RZ, 0x1, R7 ;  /* 0x00000001ff0b7819 */ /* 0x000fe40000011607 */
[----:B------:R-:W-:-:S04]  /*1fc0*/  SEL R8, RZ, 0x1, !P0 ;  /* 0x00000001ff087807 */ /* 0x000fc80004000000 */
[----:B------:R-:W-:-:S04]  /*1fd0*/  LOP3.LUT R8, R8, 0x1, R11, 0xf8, !PT ;  /* 0x0000000108087812 */ /* 0x000fc800078ef80b */
[----:B------:R-:W-:-:S05]  /*1fe0*/  LOP3.LUT R8, R8, R7, RZ, 0xc0, !PT ;  /* 0x0000000708087212 */ /* 0x000fca00078ec0ff */
[----:B------:R-:W-:-:S05]  /*1ff0*/  IMAD.IADD R11, R11, 0x1, R8 ;  /* 0x000000010b0b7824 */ /* 0x000fca00078e0208 */
[----:B------:R-:W-:Y:S01]  /*2000*/  LOP3.LUT R2, R11, R2, RZ, 0xfc, !PT ;  /* 0x000000020b027212 */ /* 0x000fe200078efcff */
[----:B------:R-:W-:Y:S06]  /*2010*/  BRA `(.L_x_59) ;  /* 0x0000000000107947 */ /* 0x000fec0003800000 */
.L_x_58:
[----:B------:R-:W-:-:S04]  /*2020*/  LOP3.LUT R2, R2, 0x80000000, RZ, 0xc0, !PT ;  /* 0x8000000002027812 */ /* 0x000fc800078ec0ff */
[----:B------:R-:W-:Y:S01]  /*2030*/  LOP3.LUT R2, R2, 0x7f800000, RZ, 0xfc, !PT ;  /* 0x7f80000002027812 */ /* 0x000fe200078efcff */
[----:B------:R-:W-:Y:S06]  /*2040*/  BRA `(.L_x_59) ;  /* 0x0000000000047947 */ /* 0x000fec0003800000 */
.L_x_57:
[----:B------:R-:W-:-:S07]  /*2050*/  LEA R2, R11, R2, 0x17 ;  /* 0x000000020b027211 */ /* 0x000fce00078eb8ff */
.L_x_59:
[----:B------:R-:W-:Y:S05]  /*2060*/  BSYNC.RECONVERGENT B2 ;  /* 0x0000000000027941 */ /* 0x000fea0003800200 */
.L_x_56:
[----:B------:R-:W-:Y:S05]  /*2070*/  BRA `(.L_x_60) ;  /* 0x0000000000207947 */ /* 0x000fea0003800000 */
.L_x_55:
[----:B------:R-:W-:-:S04]  /*2080*/  LOP3.LUT R2, R7, 0x80000000, R2, 0x48, !PT ;  /* 0x8000000007027812 */ /* 0x000fc800078e4802 */
[----:B------:R-:W-:Y:S01]  /*2090*/  LOP3.LUT R2, R2, 0x7f800000, RZ, 0xfc, !PT ;  /* 0x7f80000002027812 */ /* 0x000fe200078efcff */
[----:B------:R-:W-:Y:S06]  /*20a0*/  BRA `(.L_x_60) ;  /* 0x0000000000147947 */ /* 0x000fec0003800000 */
.L_x_54:
[----:B------:R-:W-:Y:S01]  /*20b0*/  LOP3.LUT R2, R7, 0x80000000, R2, 0x48, !PT ;  /* 0x8000000007027812 */ /* 0x000fe200078e4802 */
[----:B------:R-:W-:Y:S06]  /*20c0*/  BRA `(.L_x_60) ;  /* 0x00000000000c7947 */ /* 0x000fec0003800000 */
.L_x_53:
[----:B------:R-:W0:Y:S01]  /*20d0*/  MUFU.RSQ R2, -QNAN ;  /* 0xffc0000000027908 */ /* 0x000e220000001400 */
[----:B------:R-:W-:Y:S05]  /*20e0*/  BRA `(.L_x_60) ;  /* 0x0000000000047947 */ /* 0x000fea0003800000 */
.L_x_52:
[----:B------:R-:W-:-:S07]  /*20f0*/  FADD.FTZ R2, R2, R7 ;  /* 0x0000000702027221 */ /* 0x000fce0000010000 */
.L_x_60:
[----:B------:R-:W-:Y:S05]  /*2100*/  BSYNC.RECONVERGENT B1 ;  /* 0x0000000000017941 */ /* 0x000fea0003800200 */
.L_x_50:
[----:B------:R-:W-:Y:S02]  /*2110*/  HFMA2 R7, -RZ, RZ, 0, 0 ;  /* 0x00000000ff077431 */ /* 0x000fe400000001ff */
[----:B0-----:R-:W-:Y:S02]  /*2120*/  IMAD.MOV.U32 R8, RZ, RZ, R2 ;  /* 0x000000ffff087224 */ /* 0x001fe400078e0002 */
[----:B------:R-:W-:Y:S05]  /*2130*/  RET.REL.NODEC R6 `(_Z15cuMoveParticlesPK12ParticleTypef) ;  /* 0xffffffdc06b07950 */ /* 0x000fea0003c3ffff */
        .type           $_Z15cuMoveParticlesPK12ParticleTypef$__internal_accurate_pow,@function
        .size           $_Z15cuMoveParticlesPK12ParticleTypef$__internal_accurate_pow,(.L_x_64 - $_Z15cuMoveParticlesPK12ParticleTypef$__internal_accurate_pow)
$_Z15cuMoveParticlesPK12ParticleTypef$__internal_accurate_pow:
[----:B------:R-:W-:Y:S01]  /*2140*/  ISETP.GT.U32.AND P0, PT, R27, 0xfffff, PT ;  /* 0x000fffff1b00780c */ /* 0x000fe20003f04070 */
[----:B------:R-:W-:Y:S01]  /*2150*/  IMAD.MOV.U32 R6, RZ, RZ, R8 ;  /* 0x000000ffff067224 */ /* 0x000fe200078e0008 */
[----:B------:R-:W-:Y:S01]  /*2160*/  MOV R7, R27 ;  /* 0x0000001b00077202 */ /* 0x000fe20000000f00 */
[--C-:B------:R-:W-:Y:S01]  /*2170*/  IMAD.MOV.U32 R9, RZ, RZ, R27.reuse ;  /* 0x000000ffff097224 */ /* 0x100fe200078e001b */
[----:B------:R-:W-:Y:S01]  /*2180*/  MOV R10, 0x41ad3b5a ;  /* 0x41ad3b5a000a7802 */ /* 0x000fe20000000f00 */
[----:B------:R-:W-:Y:S01]  /*2190*/  IMAD.MOV.U32 R11, RZ, RZ, 0x3ed0f5d2 ;  /* 0x3ed0f5d2ff0b7424 */ /* 0x000fe200078e00ff */
[----:B------:R-:W-:Y:S01]  /*21a0*/  UMOV UR6, 0x7d2cafe2 ;  /* 0x7d2cafe200067882 */ /* 0x000fe20000000000 */
[----:B------:R-:W-:Y:S01]  /*21b0*/  UMOV UR7, 0x3eb0f5ff ;  /* 0x3eb0f5ff00077882 */ /* 0x000fe20000000000 */
[----:B------:R-:W-:Y:S01]  /*21c0*/  SHF.R.U32.HI R27, RZ, 0x14, R27 ;  /* 0x00000014ff1b7819 */ /* 0x000fe2000001161b */
[----:B------:R-:W-:Y:S01]  /*21d0*/  UMOV UR8, 0x3b39803f ;  /* 0x3b39803f00087882 */ /* 0x000fe20000000000 */
[----:B------:R-:W-:-:S03]  /*21e0*/  UMOV UR9, 0x3c7abc9e ;  /* 0x3c7abc9e00097882 */ /* 0x000fc60000000000 */
[----:B------:R-:W-:-:S10]  /*21f0*/  @!P0 DMUL R6, R6, 1.80143985094819840000e+16 ;  /* 0x4350000006068828 */ /* 0x000fd40000000000 */
[----:B------:R-:W-:Y:S01]  /*2200*/  @!P0 MOV R9, R7 ;  /* 0x0000000700098202 */ /* 0x000fe20000000f00 */
[----:B------:R-:W-:Y:S01]  /*2210*/  @!P0 IMAD.MOV.U32 R8, RZ, RZ, R6 ;  /* 0x000000ffff088224 */ /* 0x000fe200078e0006 */
[----:B------:R-:W-:Y:S01]  /*2220*/  @!P0 LEA.HI R27, R7, 0xffffffca, RZ, 0xc ;  /* 0xffffffca071b8811 */ /* 0x000fe200078f60ff */
[----:B------:R-:W-:Y:S01]  /*2230*/  HFMA2 R7, -RZ, RZ, 3.59375, 0 ;  /* 0x43300000ff077431 */ /* 0x000fe200000001ff */
[----:B------:R-:W-:Y:S02]  /*2240*/  LOP3.LUT R9, R9, 0x800fffff, RZ, 0xc0, !PT ;  /* 0x800fffff09097812 */ /* 0x000fe400078ec0ff */
[----:B------:R-:W-:Y:S01]  /*2250*/  MOV R14, R8 ;  /* 0x00000008000e7202 */ /* 0x000fe20000000f00 */
[----:B------:R-:W-:Y:S01]  /*2260*/  IMAD.MOV.U32 R8, RZ, RZ, RZ ;  /* 0x000000ffff087224 */ /* 0x000fe200078e00ff */
[----:B------:R-:W-:Y:S02]  /*2270*/  LOP3.LUT R15, R9, 0x3ff00000, RZ, 0xfc, !PT ;  /* 0x3ff00000090f7812 */ /* 0x000fe400078efcff */
[----:B------:R-:W-:-:S02]  /*2280*/  IADD3 R6, PT, PT, R27, -0x3ff, RZ ;  /* 0xfffffc011b067810 */ /* 0x000fc40007ffe0ff */
[----:B------:R-:W-:-:S13]  /*2290*/  ISETP.GE.U32.AND P1, PT, R15, 0x3ff6a09f, PT ;  /* 0x3ff6a09f0f00780c */ /* 0x000fda0003f26070 */
[----:B------:R-:W-:Y:S02]  /*22a0*/  @P1 VIADD R9, R15, 0xfff00000 ;  /* 0xfff000000f091836 */ /* 0x000fe40000000000 */
[----:B------:R-:W-:-:S03]  /*22b0*/  @P1 VIADD R6, R27, 0xfffffc02 ;  /* 0xfffffc021b061836 */ /* 0x000fc60000000000 */
[----:B------:R-:W-:Y:S02]  /*22c0*/  @P1 MOV R15, R9 ;  /* 0x00000009000f1202 */ /* 0x000fe40000000f00 */
[----:B------:R-:W-:-:S04]  /*22d0*/  LOP3.LUT R6, R6, 0x80000000, RZ, 0x3c, !PT ;  /* 0x8000000006067812 */ /* 0x000fc800078e3cff */
[C---:B------:R-:W-:Y:S02]  /*22e0*/  DADD R12, R14.reuse, 1 ;  /* 0x3ff000000e0c7429 */ /* 0x040fe40000000000 */
[----:B------:R-:W-:-:S04]  /*22f0*/  DADD R14, R14, -1 ;  /* 0xbff000000e0e7429 */ /* 0x000fc80000000000 */
[----:B------:R-:W0:Y:S02]  /*2300*/  MUFU.RCP64H R9, R13 ;  /* 0x0000000d00097308 */ /* 0x000e240000001800 */
[----:B0-----:R-:W-:-:S08]  /*2310*/  DFMA R22, -R12, R8, 1 ;  /* 0x3ff000000c16742b */ /* 0x001fd00000000108 */
[----:B------:R-:W-:-:S08]  /*2320*/  DFMA R22, R22, R22, R22 ;  /* 0x000000161616722b */ /* 0x000fd00000000016 */
[----:B------:R-:W-:-:S08]  /*2330*/  DFMA R22, R8, R22, R8 ;  /* 0x000000160816722b */ /* 0x000fd00000000008 */
[----:B------:R-:W-:-:S08]  /*2340*/  DMUL R8, R14, R22 ;  /* 0x000000160e087228 */ /* 0x000fd00000000000 */
[----:B------:R-:W-:-:S08]  /*2350*/  DFMA R8, R14, R22, R8 ;  /* 0x000000160e08722b */ /* 0x000fd00000000008 */
[-C--:B------:R-:W-:Y:S02]  /*2360*/  DMUL R20, R8, R8.reuse ;  /* 0x0000000808147228 */ /* 0x080fe40000000000 */
[----:B------:R-:W-:Y:S02]  /*2370*/  DADD R12, R14, -R8 ;  /* 0x000000000e0c7229 */ /* 0x000fe40000000808 */
[----:B------:R-:W-:-:S04]  /*2380*/  DMUL R18, R8, R8 ;  /* 0x0000000808127228 */ /* 0x000fc80000000000 */
[----:B------:R-:W-:Y:S01]  /*2390*/  DFMA R10, R20, UR6, R10 ;  /* 0x00000006140a7c2b */ /* 0x000fe2000800000a */
[----:B------:R-:W-:Y:S01]  /*23a0*/  UMOV UR6, 0x75488a3f ;  /* 0x75488a3f00067882 */ /* 0x000fe20000000000 */
[----:B------:R-:W-:Y:S01]  /*23b0*/  UMOV UR7, 0x3ef3b20a ;  /* 0x3ef3b20a00077882 */ /* 0x000fe20000000000 */
[----:B------:R-:W-:-:S05]  /*23c0*/  DADD R12, R12, R12 ;  /* 0x000000000c0c7229 */ /* 0x000fca000000000c */
[----:B------:R-:W-:Y:S01]  /*23d0*/  DFMA R16, R20, R10, UR6 ;  /* 0x0000000614107e2b */ /* 0x000fe2000800000a */
[----:B------:R-:W-:Y:S01]  /*23e0*/  UMOV UR6, 0xe4faecd5 ;  /* 0xe4faecd500067882 */ /* 0x000fe20000000000 */
[----:B------:R-:W-:Y:S01]  /*23f0*/  UMOV UR7, 0x3f1745cd ;  /* 0x3f1745cd00077882 */ /* 0x000fe20000000000 */
[----:B------:R-:W-:-:S05]  /*2400*/  DFMA R12, R14, -R8, R12 ;  /* 0x800000080e0c722b */ /* 0x000fca000000000c */
[----:B------:R-:W-:Y:S01]  /*2410*/  DFMA R16, R20, R16, UR6 ;  /* 0x0000000614107e2b */ /* 0x000fe20008000010 */
[----:B------:R-:W-:Y:S01]  /*2420*/  UMOV UR6, 0x258a578b ;  /* 0x258a578b00067882 */ /* 0x000fe20000000000 */
[----:B------:R-:W-:Y:S01]  /*2430*/  UMOV UR7, 0x3f3c71c7 ;  /* 0x3f3c71c700077882 */ /* 0x000fe20000000000 */
[----:B------:R-:W-:Y:S02]  /*2440*/  DMUL R12, R22, R12 ;  /* 0x0000000c160c7228 */ /* 0x000fe40000000000 */
[----:B------:R-:W-:-:S03]  /*2450*/  DFMA R22, R8, R8, -R18 ;  /* 0x000000080816722b */ /* 0x000fc60000000812 */
[----:B------:R-:W-:Y:S01]  /*2460*/  DFMA R16, R20, R16, UR6 ;  /* 0x0000000614107e2b */ /* 0x000fe20008000010 */
[----:B------:R-:W-:Y:S01]  /*2470*/  UMOV UR6, 0x9242b910 ;  /* 0x9242b91000067882 */ /* 0x000fe20000000000 */
[----:B------:R-:W-:-:S03]  /*2480*/  UMOV UR7, 0x3f624924 ;  /* 0x3f62492400077882 */ /* 0x000fc60000000000 */
[----:B------:R-:W-:Y:S01]  /*2490*/  IADD3 R25, PT, PT, R13, 0x100000, RZ ;  /* 0x001000000d197810 */ /* 0x000fe20007ffe0ff */
[----:B------:R-:W-:Y:S02]  /*24a0*/  IMAD.MOV.U32 R24, RZ, RZ, R12 ;  /* 0x000000ffff187224 */ /* 0x000fe400078e000c */
[----:B------:R-:W-:Y:S01]  /*24b0*/  DFMA R16, R20, R16, UR6 ;  /* 0x0000000614107e2b */ /* 0x000fe20008000010 */
[----:B------:R-:W-:Y:S01]  /*24c0*/  UMOV UR6, 0x99999dfb ;  /* 0x99999dfb00067882 */ /* 0x000fe20000000000 */
[----:B------:R-:W-:Y:S02]  /*24d0*/  UMOV UR7, 0x3f899999 ;  /* 0x3f89999900077882 */ /* 0x000fe40000000000 */
[----:B------:R-:W-:-:S04]  /*24e0*/  DFMA R22, R8, R24, R22 ;  /* 0x000000180816722b */ /* 0x000fc80000000016 */
[----:B------:R-:W-:Y:S01]  /*24f0*/  DFMA R16, R20, R16, UR6 ;  /* 0x0000000614107e2b */ /* 0x000fe20008000010 */
[----:B------:R-:W-:Y:S01]  /*2500*/  UMOV UR6, 0x55555555 ;  /* 0x5555555500067882 */ /* 0x000fe20000000000 */
[----:B------:R-:W-:-:S06]  /*2510*/  UMOV UR7, 0x3fb55555 ;  /* 0x3fb5555500077882 */ /* 0x000fcc0000000000 */
[----:B------:R-:W-:-:S08]  /*2520*/  DFMA R10, R20, R16, UR6 ;  /* 0x00000006140a7e2b */ /* 0x000fd00008000010 */
[----:B------:R-:W-:Y:S01]  /*2530*/  DADD R14, -R10, UR6 ;  /* 0x000000060a0e7e29 */ /* 0x000fe20008000100 */
[----:B------:R-:W-:Y:S01]  /*2540*/  UMOV UR6, 0xb9e7b0 ;  /* 0x00b9e7b000067882 */ /* 0x000fe20000000000 */
[----:B------:R-:W-:-:S06]  /*2550*/  UMOV UR7, 0x3c46a4cb ;  /* 0x3c46a4cb00077882 */ /* 0x000fcc0000000000 */
[----:B------:R-:W-:Y:S02]  /*2560*/  DFMA R16, R20, R16, R14 ;  /* 0x000000101410722b */ /* 0x000fe4000000000e */
[----:B------:R-:W-:-:S06]  /*2570*/  DMUL R14, R8, R18 ;  /* 0x00000012080e7228 */ /* 0x000fcc0000000000 */
[----:B------:R-:W-:Y:S01]  /*2580*/  DADD R16, R16, -UR6 ;  /* 0x8000000610107e29 */ /* 0x000fe20008000000 */
[----:B------:R-:W-:Y:S01]  /*2590*/  UMOV UR6, 0x80000000 ;  /* 0x8000000000067882 */ /* 0x000fe20000000000 */
[----:B------:R-:W-:Y:S01]  /*25a0*/  DFMA R20, R8, R18, -R14 ;  /* 0x000000120814722b */ /* 0x000fe2000000080e */
[----:B------:R-:W-:-:S07]  /*25b0*/  UMOV UR7, 0x43300000 ;  /* 0x4330000000077882 */ /* 0x000fce0000000000 */
[----:B------:R-:W-:Y:S02]  /*25c0*/  DFMA R20, R12, R18, R20 ;  /* 0x000000120c14722b */ /* 0x000fe40000000014 */
[----:B------:R-:W-:-:S06]  /*25d0*/  DADD R18, R10, R16 ;  /* 0x000000000a127229 */ /* 0x000fcc0000000010 */
[----:B------:R-:W-:Y:S02]  /*25e0*/  DFMA R22, R8, R22, R20 ;  /* 0x000000160816722b */ /* 0x000fe40000000014 */
[----:B------:R-:W-:Y:S02]  /*25f0*/  DMUL R20, R18, R14 ;  /* 0x0000000e12147228 */ /* 0x000fe40000000000 */
[----:B------:R-:W-:-:S06]  /*2600*/  DADD R24, R10, -R18 ;  /* 0x000000000a187229 */ /* 0x000fcc0000000812 */
[----:B------:R-:W-:Y:S02]  /*2610*/  DFMA R10, R18, R14, -R20 ;  /* 0x0000000e120a722b */ /* 0x000fe40000000814 */
[----:B------:R-:W-:-:S06]  /*2620*/  DADD R16, R16, R24 ;  /* 0x0000000010107229 */ /* 0x000fcc0000000018 */
[----:B------:R-:W-:-:S08]  /*2630*/  DFMA R10, R18, R22, R10 ;  /* 0x00000016120a722b */ /* 0x000fd0000000000a */
[----:B------:R-:W-:-:S08]  /*2640*/  DFMA R16, R16, R14, R10 ;  /* 0x0000000e1010722b */ /* 0x000fd0000000000a */
[----:B------:R-:W-:-:S08]  /*2650*/  DADD R14, R20, R16 ;  /* 0x00000000140e7229 */ /* 0x000fd00000000010 */
[--C-:B------:R-:W-:Y:S02]  /*2660*/  DADD R10, R8, R14.reuse ;  /* 0x00000000080a7229 */ /* 0x100fe4000000000e */
[----:B------:R-:W-:-:S06]  /*2670*/  DADD R20, R20, -R14 ;  /* 0x0000000014147229 */ /* 0x000fcc000000080e */
[----:B------:R-:W-:Y:S02]  /*2680*/  DADD R8, R8, -R10 ;  /* 0x0000000008087229 */ /* 0x000fe4000000080a */
[----:B------:R-:W-:-:S06]  /*2690*/  DADD R20, R16, R20 ;  /* 0x0000000010147229 */ /* 0x000fcc0000000014 */
[----:B------:R-:W-:-:S08]  /*26a0*/  DADD R8, R14, R8 ;  /* 0x000000000e087229 */ /* 0x000fd00000000008 */
[----:B------:R-:W-:-:S08]  /*26b0*/  DADD R8, R20, R8 ;  /* 0x0000000014087229 */ /* 0x000fd00000000008 */
[----:B------:R-:W-:Y:S02]  /*26c0*/  DADD R14, R12, R8 ;  /* 0x000000000c0e7229 */ /* 0x000fe40000000008 */
[----:B------:R-:W-:Y:S01]  /*26d0*/  DADD R8, R6, -UR6 ;  /* 0x8000000606087e29 */ /* 0x000fe20008000000 */
[----:B------:R-:W-:Y:S01]  /*26e0*/  UMOV UR6, 0xfefa39ef ;  /* 0xfefa39ef00067882 */ /* 0x000fe20000000000 */
[----:B------:R-:W-:-:S04]  /*26f0*/  UMOV UR7, 0x3fe62e42 ;  /* 0x3fe62e4200077882 */ /* 0x000fc80000000000 */
[----:B------:R-:W-:-:S08]  /*2700*/  DADD R12, R10, R14 ;  /* 0x000000000a0c7229 */ /* 0x000fd0000000000e */
[--C-:B------:R-:W-:Y:S02]  /*2710*/  DFMA R6, R8, UR6, R12.reuse ;  /* 0x0000000608067c2b */ /* 0x100fe4000800000c */
[----:B------:R-:W-:-:S06]  /*2720*/  DADD R16, R10, -R12 ;  /* 0x000000000a107229 */ /* 0x000fcc000000080c */
[----:B------:R-:W-:Y:S02]  /*2730*/  DFMA R10, R8, -UR6, R6 ;  /* 0x80000006080a7c2b */ /* 0x000fe40008000006 */
[----:B------:R-:W-:-:S06]  /*2740*/  DADD R16, R14, R16 ;  /* 0x000000000e107229 */ /* 0x000fcc0000000010 */
[----:B------:R-:W-:-:S08]  /*2750*/  DADD R10, -R12, R10 ;  /* 0x000000000c0a7229 */ /* 0x000fd0000000010a */
[----:B------:R-:W-:-:S08]  /*2760*/  DADD R10, R16, -R10 ;  /* 0x00000000100a7229 */ /* 0x000fd0000000080a */
[----:B------:R-:W-:-:S08]  /*2770*/  DFMA R10, R8, UR8, R10 ;  /* 0x00000008080a7c2b */ /* 0x000fd0000800000a */
[----:B------:R-:W-:-:S08]  /*2780*/  DADD R8, R6, R10 ;  /* 0x0000000006087229 */ /* 0x000fd0000000000a */
[----:B------:R-:W-:Y:S02]  /*2790*/  DADD R6, R6, -R8 ;  /* 0x0000000006067229 */ /* 0x000fe40000000808 */
[----:B------:R-:W-:-:S06]  /*27a0*/  DMUL R12, R8, 1.5 ;  /* 0x3ff80000080c7828 */ /* 0x000fcc0000000000 */
[----:B------:R-:W-:Y:S02]  /*27b0*/  DADD R10, R10, R6 ;  /* 0x000000000a0a7229 */ /* 0x000fe40000000006 */
[----:B------:R-:W-:-:S08]  /*27c0*/  DFMA R8, R8, 1.5, -R12 ;  /* 0x3ff800000808782b */ /* 0x000fd0000000080c */
[----:B------:R-:W-:Y:S01]  /*27d0*/  DFMA R10, R10, 1.5, R8 ;  /* 0x3ff800000a0a782b */ /* 0x000fe20000000008 */
[----:B------:R-:W-:Y:S01]  /*27e0*/  IMAD.MOV.U32 R8, RZ, RZ, 0x652b82fe ;  /* 0x652b82feff087424 */ /* 0x000fe200078e00ff */
[----:B------:R-:W-:-:S06]  /*27f0*/  MOV R9, 0x3ff71547 ;  /* 0x3ff7154700097802 */ /* 0x000fcc0000000f00 */
[----:B------:R-:W-:-:S08]  /*2800*/  DADD R14, R12, R10 ;  /* 0x000000000c0e7229 */ /* 0x000fd0000000000a */
[----:B------:R-:W-:Y:S02]  /*2810*/  DFMA R8, R14, R8, 6.75539944105574400000e+15 ;  /* 0x433800000e08742b */ /* 0x000fe40000000008 */
[----:B------:R-:W-:Y:S01]  /*2820*/  FSETP.GEU.AND P0, PT, |R15|, 4.1917929649353027344, PT ;  /* 0x4086232b0f00780b */ /* 0x000fe20003f0e200 */
[----:B------:R-:W-:-:S05]  /*2830*/  DADD R12, R12, -R14 ;  /* 0x000000000c0c7229 */ /* 0x000fca000000080e */
[----:B------:R-:W-:-:S03]  /*2840*/  DADD R6, R8, -6.75539944105574400000e+15 ;  /* 0xc338000008067429 */ /* 0x000fc60000000000 */
[----:B------:R-:W-:-:S05]  /*2850*/  DADD R10, R10, R12 ;  /* 0x000000000a0a7229 */ /* 0x000fca000000000c */
[----:B------:R-:W-:Y:S01]  /*2860*/  DFMA R16, R6, -UR6, R14 ;  /* 0x8000000606107c2b */ /* 0x000fe2000800000e */
[----:B------:R-:W-:Y:S01]  /*2870*/  UMOV UR6, 0x3b39803f ;  /* 0x3b39803f00067882 */ /* 0x000fe20000000000 */
[----:B------:R-:W-:-:S06]  /*2880*/  UMOV UR7, 0x3c7abc9e ;  /* 0x3c7abc9e00077882 */ /* 0x000fcc0000000000 */
[----:B------:R-:W-:Y:S01]  /*2890*/  DFMA R16, R6, -UR6, R16 ;  /* 0x8000000606107c2b */ /* 0x000fe20008000010 */
[----:B------:R-:W-:Y:S01]  /*28a0*/  UMOV UR6, 0x69ce2bdf ;  /* 0x69ce2bdf00067882 */ /* 0x000fe20000000000 */
[----:B------:R-:W-:Y:S01]  /*28b0*/  IMAD.MOV.U32 R6, RZ, RZ, -0x35dec16 ;  /* 0xfca213eaff067424 */ /* 0x000fe200078e00ff */
[----:B------:R-:W-:Y:S01]  /*28c0*/  MOV R7, 0x3e928af3 ;  /* 0x3e928af300077802 */ /* 0x000fe20000000f00 */
[----:B------:R-:W-:-:S05]  /*28d0*/  UMOV UR7, 0x3e5ade15 ;  /* 0x3e5ade1500077882 */ /* 0x000fca0000000000 */
[----:B------:R-:W-:Y:S01]  /*28e0*/  DFMA R6, R16, UR6, R6 ;  /* 0x0000000610067c2b */ /* 0x000fe20008000006 */
[----:B------:R-:W-:Y:S01]  /*28f0*/  UMOV UR6, 0x62401315 ;  /* 0x6240131500067882 */ /* 0x000fe20000000000 */
[----:B------:R-:W-:-:S06]  /*2900*/  UMOV UR7, 0x3ec71dee ;  /* 0x3ec71dee00077882 */ /* 0x000fcc0000000000 */
[----:B------:R-:W-:Y:S01]  /*2910*/  DFMA R6, R16, R6, UR6 ;  /* 0x0000000610067e2b */ /* 0x000fe20008000006 */
        /* <DEDUP_REMOVED lines=20> */
[----:B------:R-:W-:-:S08]  /*2a60*/  DFMA R6, R16, R6, UR6 ;  /* 0x0000000610067e2b */ /* 0x000fd00008000006 */
[----:B------:R-:W-:-:S08]  /*2a70*/  DFMA R6, R16, R6, 1 ;  /* 0x3ff000001006742b */ /* 0x000fd00000000006 */
[----:B------:R-:W-:-:S10]  /*2a80*/  DFMA R6, R16, R6, 1 ;  /* 0x3ff000001006742b */ /* 0x000fd40000000006 */
[----:B------:R-:W-:Y:S01]  /*2a90*/  IMAD R13, R8, 0x100000, R7 ;  /* 0x00100000080d7824 */ /* 0x000fe200078e0207 */
[----:B------:R-:W-:Y:S01]  /*2aa0*/  MOV R12, R6 ;  /* 0x00000006000c7202 */ /* 0x000fe20000000f00 */
[----:B------:R-:W-:Y:S06]  /*2ab0*/  @!P0 BRA `(.L_x_61) ;  /* 0x0000000000308947 */ /* 0x000fec0003800000 */
[----:B------:R-:W-:Y:S01]  /*2ac0*/  FSETP.GEU.AND P1, PT, |R15|, 4.2275390625, PT ;  /* 0x408748000f00780b */ /* 0x000fe20003f2e200 */
[C---:B------:R-:W-:Y:S02]  /*2ad0*/  DADD R12, R14.reuse, +INF ;  /* 0x7ff000000e0c7429 */ /* 0x040fe40000000000 */
[----:B------:R-:W-:-:S08]  /*2ae0*/  DSETP.GEU.AND P0, PT, R14, RZ, PT ;  /* 0x000000ff0e00722a */ /* 0x000fd00003f0e000 */
[----:B------:R-:W-:Y:S02]  /*2af0*/  FSEL R12, R12, RZ, P0 ;  /* 0x000000ff0c0c7208 */ /* 0x000fe40000000000 */
[----:B------:R-:W-:Y:S02]  /*2b00*/  @!P1 LEA.HI R9, R8, R8, RZ, 0x1 ;  /* 0x0000000808099211 */ /* 0x000fe400078f08ff */
[----:B------:R-:W-:Y:S02]  /*2b10*/  FSEL R13, R13, RZ, P0 ;  /* 0x000000ff0d0d7208 */ /* 0x000fe40000000000 */
[----:B------:R-:W-:-:S04]  /*2b20*/  @!P1 SHF.R.S32.HI R9, RZ, 0x1, R9 ;  /* 0x00000001ff099819 */ /* 0x000fc80000011409 */
[----:B------:R-:W-:Y:S01]  /*2b30*/  @!P1 LEA R7, R9, R7, 0x14 ;  /* 0x0000000709079211 */ /* 0x000fe200078ea0ff */
[----:B------:R-:W-:-:S05]  /*2b40*/  @!P1 IMAD.IADD R8, R8, 0x1, -R9 ;  /* 0x0000000108089824 */ /* 0x000fca00078e0a09 */
[----:B------:R-:W-:Y:S01]  /*2b50*/  @!P1 LEA R9, R8, 0x3ff00000, 0x14 ;  /* 0x3ff0000008099811 */ /* 0x000fe200078ea0ff */
[----:B------:R-:W-:-:S06]  /*2b60*/  @!P1 IMAD.MOV.U32 R8, RZ, RZ, RZ ;  /* 0x000000ffff089224 */ /* 0x000fcc00078e00ff */
[----:B------:R-:W-:-:S11]  /*2b70*/  @!P1 DMUL R12, R6, R8 ;  /* 0x00000008060c9228 */ /* 0x000fd60000000000 */
.L_x_61:
[----:B------:R-:W-:Y:S01]  /*2b80*/  DFMA R10, R10, R12, R12 ;  /* 0x0000000c0a0a722b */ /* 0x000fe2000000000c */
[----:B------:R-:W-:Y:S01]  /*2b90*/  MOV R43, 0x0 ;  /* 0x00000000002b7802 */ /* 0x000fe20000000f00 */
[----:B------:R-:W-:-:S08]  /*2ba0*/  DSETP.NEU.AND P0, PT, |R12|, +INF , PT ;  /* 0x7ff000000c00742a */ /* 0x000fd00003f0d200 */
[----:B------:R-:W-:Y:S02]  /*2bb0*/  FSEL R6, R12, R10, !P0 ;  /* 0x0000000a0c067208 */ /* 0x000fe40004000000 */
[----:B------:R-:W-:Y:S01]  /*2bc0*/  FSEL R10, R13, R11, !P0 ;  /* 0x0000000b0d0a7208 */ /* 0x000fe20004000000 */
[----:B------:R-:W-:Y:S06]  /*2bd0*/  RET.REL.NODEC R42 `(_Z15cuMoveParticlesPK12ParticleTypef) ;  /* 0xffffffd42a087950 */ /* 0x000fec0003c3ffff */
.L_x_62:
[----:B------:R-:W-:-:S00]  /*2be0*/  BRA `(.L_x_62) ;  /* 0xfffffffc00fc7947 */ /* 0x000fc0000383ffff */
[----:B------:R-:W-:-:S00]  /*2bf0*/  NOP ;  /* 0x0000000000007918 */ /* 0x000fc00000000000 */
        /* <DEDUP_REMOVED lines=8> */
.L_x_64:


//--------------------- .nv.shared.reserved.0     --------------------------
	.section	.nv.shared.reserved.0,"aw",@nobits
	.weak		__nv_reservedSMEM_offset_0_alias
	.size		__nv_reservedSMEM_offset_0_alias, 0, 64
	.other		__nv_reservedSMEM_offset_0_alias,@"STO_CUDA_RESERVED_SHARED STV_DEFAULT"
__nv_reservedSMEM_offset_0_alias:
	.zero		0
	.zero		64


//--------------------- .nv.constant0._Z15cuMoveParticlesPK12ParticleTypef --------------------------
	.section	.nv.constant0._Z15cuMoveParticlesPK12ParticleTypef,"a",@progbits
	.sectionflags	@""
	.align	4
.nv.constant0._Z15cuMoveParticlesPK12ParticleTypef:
	.zero		908


//--------------------- SYMBOLS --------------------------

	.type		.nv.reservedSmem.offset0,@object
	.size		.nv.reservedSmem.offset0,0x4
